	.target	sm_100a

	.elftype	@"ET_EXEC"


//--------------------- .note.nv.tkinfo           --------------------------
	.section	.note.nv.tkinfo,"",@"SHT_NOTE"
	.sectionflags	@"SHF_NOTE_NV_TKINFO"
	.tkinfo
        /*0018*/ 	.word	0x00000002
        /*0030*/ 	.string	""
        /*0030*/ 	.string	"ptxas"
        /*0030*/ 	.string	"Cuda compilation tools, release 13.0, V13.0.88"
        /*0030*/ 	.string	"Build cuda_13.0.r13.0/compiler.36424714_0"
        /*0030*/ 	.string	"-arch sm_100a -m 64 "



//--------------------- .note.nv.cuinfo           --------------------------
	.section	.note.nv.cuinfo,"",@"SHT_NOTE"
	.sectionflags	@"SHF_NOTE_NV_CUINFO"
        /*0018*/ 	.short	0x0002
        /*001a*/ 	.short	0x0064
        /*001c*/ 	.short	0x0082
	.zero		2


//--------------------- .nv.info                  --------------------------
	.section	.nv.info,"",@"SHT_CUDA_INFO"
	.align	4


	//----- nvinfo : EIATTR_REGCOUNT
	.align		4
        /*0000*/ 	.byte	0x04, 0x2f
        /*0002*/ 	.short	(.L_12 - .L_11)
	.align		4
.L_11:
        /*0004*/ 	.word	index@(_ZN7cutlass13device_kernelIN5flash19enable_sm80_to_sm89INS1_16FlashAttnFwdSm80INS1_25CollectiveMainloopFwdSm80ILi4ELi1ELb0EN4cute5tupleIJNS5_1CILi128EEENS7_ILi64EEES8_EEELi128ENS_6half_tEfNS_4arch4Sm80ELb1ELb0ELb0ELb1ELb0ELb1ELb1ELb0EEENS1_21CollectiveEpilogueFwdINS6_IJS8_S8_S9_EEENS6_IJNS7_ILi1EEESH_SH_EEESB_SD_Li128ELb1ELb1ELb0ELb0EEENS1_19SingleTileSchedulerILb1ELb0ELb1ELi128EEEEEEEEEvNT_6ParamsE)
        /*0008*/ 	.word	0x00000004


	//----- nvinfo : EIATTR_FRAME_SIZE
	.align		4
.L_12:
        /*000c*/ 	.byte	0x04, 0x11
        /*000e*/ 	.short	(.L_14 - .L_13)
	.align		4
.L_13:
        /*0010*/ 	.word	index@(_ZN7cutlass13device_kernelIN5flash19enable_sm80_to_sm89INS1_16FlashAttnFwdSm80INS1_25CollectiveMainloopFwdSm80ILi4ELi1ELb0EN4cute5tupleIJNS5_1CILi128EEENS7_ILi64EEES8_EEELi128ENS_6half_tEfNS_4arch4Sm80ELb1ELb0ELb0ELb1ELb0ELb1ELb1ELb0EEENS1_21CollectiveEpilogueFwdINS6_IJS8_S8_S9_EEENS6_IJNS7_ILi1EEESH_SH_EEESB_SD_Li128ELb1ELb1ELb0ELb0EEENS1_19SingleTileSchedulerILb1ELb0ELb1ELi128EEEEEEEEEvNT_6ParamsE)
        /*0014*/ 	.word	0x00000000


	//----- nvinfo : EIATTR_REGCOUNT
	.align		4
.L_14:
        /*0018*/ 	.byte	0x04, 0x2f
        /*001a*/ 	.short	(.L_16 - .L_15)
	.align		4
.L_15:
        /*001c*/ 	.word	index@(_ZN7cutlass13device_kernelIN5flash19enable_sm80_to_sm89INS1_16FlashAttnFwdSm80INS1_25CollectiveMainloopFwdSm80ILi4ELi1ELb0EN4cute5tupleIJNS5_1CILi128EEENS7_ILi64EEES8_EEELi128ENS_6half_tEfNS_4arch4Sm80ELb1ELb0ELb0ELb1ELb0ELb0ELb1ELb0EEENS1_21CollectiveEpilogueFwdINS6_IJS8_S8_S9_EEENS6_IJNS7_ILi1EEESH_SH_EEESB_SD_Li128ELb1ELb1ELb0ELb0EEENS1_19SingleTileSchedulerILb1ELb0ELb1ELi128EEEEEEEEEvNT_6ParamsE)
        /*0020*/ 	.word	0x00000004


	//----- nvinfo : EIATTR_FRAME_SIZE
	.align		4
.L_16:
        /*0024*/ 	.byte	0x04, 0x11
        /*0026*/ 	.short	(.L_18 - .L_17)
	.align		4
.L_17:
        /*0028*/ 	.word	index@(_ZN7cutlass13device_kernelIN5flash19enable_sm80_to_sm89INS1_16FlashAttnFwdSm80INS1_25CollectiveMainloopFwdSm80ILi4ELi1ELb0EN4cute5tupleIJNS5_1CILi128EEENS7_ILi64EEES8_EEELi128ENS_6half_tEfNS_4arch4Sm80ELb1ELb0ELb0ELb1ELb0ELb0ELb1ELb0EEENS1_21CollectiveEpilogueFwdINS6_IJS8_S8_S9_EEENS6_IJNS7_ILi1EEESH_SH_EEESB_SD_Li128ELb1ELb1ELb0ELb0EEENS1_19SingleTileSchedulerILb1ELb0ELb1ELi128EEEEEEEEEvNT_6ParamsE)
        /*002c*/ 	.word	0x00000000


	//----- nvinfo : EIATTR_REGCOUNT
	.align		4
.L_18:
        /*0030*/ 	.byte	0x04, 0x2f
        /*0032*/ 	.short	(.L_20 - .L_19)
	.align		4
.L_19:
        /*0034*/ 	.word	index@(_ZN7cutlass13device_kernelIN5flash19enable_sm80_to_sm89INS1_16FlashAttnFwdSm80INS1_25CollectiveMainloopFwdSm80ILi4ELi1ELb0EN4cute5tupleIJNS5_1CILi128EEENS7_ILi64EEES8_EEELi128ENS_6half_tEfNS_4arch4Sm80ELb1ELb0ELb0ELb0ELb0ELb0ELb1ELb0EEENS1_21CollectiveEpilogueFwdINS6_IJS8_S8_S9_EEENS6_IJNS7_ILi1EEESH_SH_EEESB_SD_Li128ELb0ELb1ELb0ELb0EEENS1_30DynamicPersistentTileSchedulerILi128ELi128ELb0ELb1ELb0EEEEEEEEEvNT_6ParamsE)
        /*0038*/ 	.word	0x00000004


	//----- nvinfo : EIATTR_FRAME_SIZE
	.align		4
.L_20:
        /*003c*/ 	.byte	0x04, 0x11
        /*003e*/ 	.short	(.L_22 - .L_21)
	.align		4
.L_21:
        /*0040*/ 	.word	index@(_ZN7cutlass13device_kernelIN5flash19enable_sm80_to_sm89INS1_16FlashAttnFwdSm80INS1_25CollectiveMainloopFwdSm80ILi4ELi1ELb0EN4cute5tupleIJNS5_1CILi128EEENS7_ILi64EEES8_EEELi128ENS_6half_tEfNS_4arch4Sm80ELb1ELb0ELb0ELb0ELb0ELb0ELb1ELb0EEENS1_21CollectiveEpilogueFwdINS6_IJS8_S8_S9_EEENS6_IJNS7_ILi1EEESH_SH_EEESB_SD_Li128ELb0ELb1ELb0ELb0EEENS1_30DynamicPersistentTileSchedulerILi128ELi128ELb0ELb1ELb0EEEEEEEEEvNT_6ParamsE)
        /*0044*/ 	.word	0x00000000


	//----- nvinfo : EIATTR_REGCOUNT
	.align		4
.L_22:
        /*0048*/ 	.byte	0x04, 0x2f
        /*004a*/ 	.short	(.L_24 - .L_23)
	.align		4
.L_23:
        /*004c*/ 	.word	index@(_ZN7cutlass13device_kernelIN5flash19enable_sm80_to_sm89INS1_16FlashAttnFwdSm80INS1_25CollectiveMainloopFwdSm80ILi4ELi1ELb0EN4cute5tupleIJNS5_1CILi128EEENS7_ILi48EEES8_EEELi128ENS_6half_tEfNS_4arch4Sm80ELb0ELb1ELb0ELb1ELb0ELb1ELb1ELb0EEENS1_21CollectiveEpilogueFwdINS6_IJS8_S8_S9_EEENS6_IJNS7_ILi1EEESH_SH_EEESB_SD_Li128ELb1ELb1ELb0ELb0EEENS1_19SingleTileSchedulerILb1ELb0ELb1ELi128EEEEEEEEEvNT_6ParamsE)
        /*0050*/ 	.word	0x00000004


	//----- nvinfo : EIATTR_FRAME_SIZE
	.align		4
.L_24:
        /*0054*/ 	.byte	0x04, 0x11
        /*0056*/ 	.short	(.L_26 - .L_25)
	.align		4
.L_25:
        /*0058*/ 	.word	index@(_ZN7cutlass13device_kernelIN5flash19enable_sm80_to_sm89INS1_16FlashAttnFwdSm80INS1_25CollectiveMainloopFwdSm80ILi4ELi1ELb0EN4cute5tupleIJNS5_1CILi128EEENS7_ILi48EEES8_EEELi128ENS_6half_tEfNS_4arch4Sm80ELb0ELb1ELb0ELb1ELb0ELb1ELb1ELb0EEENS1_21CollectiveEpilogueFwdINS6_IJS8_S8_S9_EEENS6_IJNS7_ILi1EEESH_SH_EEESB_SD_Li128ELb1ELb1ELb0ELb0EEENS1_19SingleTileSchedulerILb1ELb0ELb1ELi128EEEEEEEEEvNT_6ParamsE)
        /*005c*/ 	.word	0x00000000


	//----- nvinfo : EIATTR_REGCOUNT
	.align		4
.L_26:
        /*0060*/ 	.byte	0x04, 0x2f
        /*0062*/ 	.short	(.L_28 - .L_27)
	.align		4
.L_27:
        /*0064*/ 	.word	index@(_ZN7cutlass13device_kernelIN5flash19enable_sm80_to_sm89INS1_16FlashAttnFwdSm80INS1_25CollectiveMainloopFwdSm80ILi4ELi1ELb0EN4cute5tupleIJNS5_1CILi128EEENS7_ILi48EEES8_EEELi128ENS_6half_tEfNS_4arch4Sm80ELb0ELb1ELb0ELb1ELb0ELb0ELb1ELb0EEENS1_21CollectiveEpilogueFwdINS6_IJS8_S8_S9_EEENS6_IJNS7_ILi1EEESH_SH_EEESB_SD_Li128ELb1ELb1ELb0ELb0EEENS1_19SingleTileSchedulerILb1ELb0ELb1ELi128EEEEEEEEEvNT_6ParamsE)
        /*0068*/ 	.word	0x00000004


	//----- nvinfo : EIATTR_FRAME_SIZE
	.align		4
.L_28:
        /*006c*/ 	.byte	0x04, 0x11
        /*006e*/ 	.short	(.L_30 - .L_29)
	.align		4
.L_29:
        /*0070*/ 	.word	index@(_ZN7cutlass13device_kernelIN5flash19enable_sm80_to_sm89INS1_16FlashAttnFwdSm80INS1_25CollectiveMainloopFwdSm80ILi4ELi1ELb0EN4cute5tupleIJNS5_1CILi128EEENS7_ILi48EEES8_EEELi128ENS_6half_tEfNS_4arch4Sm80ELb0ELb1ELb0ELb1ELb0ELb0ELb1ELb0EEENS1_21CollectiveEpilogueFwdINS6_IJS8_S8_S9_EEENS6_IJNS7_ILi1EEESH_SH_EEESB_SD_Li128ELb1ELb1ELb0ELb0EEENS1_19SingleTileSchedulerILb1ELb0ELb1ELi128EEEEEEEEEvNT_6ParamsE)
        /*0074*/ 	.word	0x00000000


	//----- nvinfo : EIATTR_REGCOUNT
	.align		4
.L_30:
        /*0078*/ 	.byte	0x04, 0x2f
        /*007a*/ 	.short	(.L_32 - .L_31)
	.align		4
.L_31:
        /*007c*/ 	.word	index@(_ZN7cutlass13device_kernelIN5flash19enable_sm80_to_sm89INS1_16FlashAttnFwdSm80INS1_25CollectiveMainloopFwdSm80ILi4ELi1ELb0EN4cute5tupleIJNS5_1CILi128EEENS7_ILi48EEES8_EEELi128ENS_6half_tEfNS_4arch4Sm80ELb0ELb1ELb0ELb0ELb0ELb0ELb1ELb0EEENS1_21CollectiveEpilogueFwdINS6_IJS8_S8_S9_EEENS6_IJNS7_ILi1EEESH_SH_EEESB_SD_Li128ELb0ELb1ELb0ELb0EEENS1_19SingleTileSchedulerILb0ELb0ELb1ELi128EEEEEEEEEvNT_6ParamsE)
        /*0080*/ 	.word	0x00000004


	//----- nvinfo : EIATTR_FRAME_SIZE
	.align		4
.L_32:
        /*0084*/ 	.byte	0x04, 0x11
        /*0086*/ 	.short	(.L_34 - .L_33)
	.align		4
.L_33:
        /*0088*/ 	.word	index@(_ZN7cutlass13device_kernelIN5flash19enable_sm80_to_sm89INS1_16FlashAttnFwdSm80INS1_25CollectiveMainloopFwdSm80ILi4ELi1ELb0EN4cute5tupleIJNS5_1CILi128EEENS7_ILi48EEES8_EEELi128ENS_6half_tEfNS_4arch4Sm80ELb0ELb1ELb0ELb0ELb0ELb0ELb1ELb0EEENS1_21CollectiveEpilogueFwdINS6_IJS8_S8_S9_EEENS6_IJNS7_ILi1EEESH_SH_EEESB_SD_Li128ELb0ELb1ELb0ELb0EEENS1_19SingleTileSchedulerILb0ELb0ELb1ELi128EEEEEEEEEvNT_6ParamsE)
        /*008c*/ 	.word	0x00000000


	//----- nvinfo : EIATTR_REGCOUNT
	.align		4
.L_34:
        /*0090*/ 	.byte	0x04, 0x2f
        /*0092*/ 	.short	(.L_36 - .L_35)
	.align		4
.L_35:
        /*0094*/ 	.word	index@(_ZN7cutlass13device_kernelIN5flash19enable_sm80_to_sm89INS1_16FlashAttnFwdSm80INS1_25CollectiveMainloopFwdSm80ILi4ELi1ELb0EN4cute5tupleIJNS5_1CILi128EEENS7_ILi64EEES8_EEELi128ENS_6half_tEfNS_4arch4Sm80ELb0ELb0ELb0ELb1ELb0ELb1ELb1ELb0EEENS1_21CollectiveEpilogueFwdINS6_IJS8_S8_S9_EEENS6_IJNS7_ILi1EEESH_SH_EEESB_SD_Li128ELb1ELb1ELb0ELb0EEENS1_19SingleTileSchedulerILb1ELb0ELb1ELi128EEEEEEEEEvNT_6ParamsE)
        /*0098*/ 	.word	0x00000004


	//----- nvinfo : EIATTR_FRAME_SIZE
	.align		4
.L_36:
        /*009c*/ 	.byte	0x04, 0x11
        /*009e*/ 	.short	(.L_38 - .L_37)
	.align		4
.L_37:
        /*00a0*/ 	.word	index@(_ZN7cutlass13device_kernelIN5flash19enable_sm80_to_sm89INS1_16FlashAttnFwdSm80INS1_25CollectiveMainloopFwdSm80ILi4ELi1ELb0EN4cute5tupleIJNS5_1CILi128EEENS7_ILi64EEES8_EEELi128ENS_6half_tEfNS_4arch4Sm80ELb0ELb0ELb0ELb1ELb0ELb1ELb1ELb0EEENS1_21CollectiveEpilogueFwdINS6_IJS8_S8_S9_EEENS6_IJNS7_ILi1EEESH_SH_EEESB_SD_Li128ELb1ELb1ELb0ELb0EEENS1_19SingleTileSchedulerILb1ELb0ELb1ELi128EEEEEEEEEvNT_6ParamsE)
        /*00a4*/ 	.word	0x00000000


	//----- nvinfo : EIATTR_REGCOUNT
	.align		4
.L_38:
        /*00a8*/ 	.byte	0x04, 0x2f
        /*00aa*/ 	.short	(.L_40 - .L_39)
	.align		4
.L_39:
        /*00ac*/ 	.word	index@(_ZN7cutlass13device_kernelIN5flash19enable_sm80_to_sm89INS1_16FlashAttnFwdSm80INS1_25CollectiveMainloopFwdSm80ILi4ELi1ELb0EN4cute5tupleIJNS5_1CILi128EEENS7_ILi64EEES8_EEELi128ENS_6half_tEfNS_4arch4Sm80ELb0ELb0ELb0ELb1ELb0ELb0ELb1ELb0EEENS1_21CollectiveEpilogueFwdINS6_IJS8_S8_S9_EEENS6_IJNS7_ILi1EEESH_SH_EEESB_SD_Li128ELb1ELb1ELb0ELb0EEENS1_19SingleTileSchedulerILb1ELb0ELb1ELi128EEEEEEEEEvNT_6ParamsE)
        /*00b0*/ 	.word	0x00000004


	//----- nvinfo : EIATTR_FRAME_SIZE
	.align		4
.L_40:
        /*00b4*/ 	.byte	0x04, 0x11
        /*00b6*/ 	.short	(.L_42 - .L_41)
	.align		4
.L_41:
        /*00b8*/ 	.word	index@(_ZN7cutlass13device_kernelIN5flash19enable_sm80_to_sm89INS1_16FlashAttnFwdSm80INS1_25CollectiveMainloopFwdSm80ILi4ELi1ELb0EN4cute5tupleIJNS5_1CILi128EEENS7_ILi64EEES8_EEELi128ENS_6half_tEfNS_4arch4Sm80ELb0ELb0ELb0ELb1ELb0ELb0ELb1ELb0EEENS1_21CollectiveEpilogueFwdINS6_IJS8_S8_S9_EEENS6_IJNS7_ILi1EEESH_SH_EEESB_SD_Li128ELb1ELb1ELb0ELb0EEENS1_19SingleTileSchedulerILb1ELb0ELb1ELi128EEEEEEEEEvNT_6ParamsE)
        /*00bc*/ 	.word	0x00000000


	//----- nvinfo : EIATTR_REGCOUNT
	.align		4
.L_42:
        /*00c0*/ 	.byte	0x04, 0x2f
        /*00c2*/ 	.short	(.L_44 - .L_43)
	.align		4
.L_43:
        /*00c4*/ 	.word	index@(_ZN7cutlass13device_kernelIN5flash19enable_sm80_to_sm89INS1_16FlashAttnFwdSm80INS1_25CollectiveMainloopFwdSm80ILi4ELi1ELb0EN4cute5tupleIJNS5_1CILi128EEENS7_ILi64EEES8_EEELi128ENS_6half_tEfNS_4arch4Sm80ELb0ELb0ELb0ELb0ELb0ELb0ELb1ELb0EEENS1_21CollectiveEpilogueFwdINS6_IJS8_S8_S9_EEENS6_IJNS7_ILi1EEESH_SH_EEESB_SD_Li128ELb0ELb1ELb0ELb0EEENS1_19SingleTileSchedulerILb0ELb0ELb1ELi128EEEEEEEEEvNT_6ParamsE)
        /*00c8*/ 	.word	0x00000004


	//----- nvinfo : EIATTR_FRAME_SIZE
	.align		4
.L_44:
        /*00cc*/ 	.byte	0x04, 0x11
        /*00ce*/ 	.short	(.L_46 - .L_45)
	.align		4
.L_45:
        /*00d0*/ 	.word	index@(_ZN7cutlass13device_kernelIN5flash19enable_sm80_to_sm89INS1_16FlashAttnFwdSm80INS1_25CollectiveMainloopFwdSm80ILi4ELi1ELb0EN4cute5tupleIJNS5_1CILi128EEENS7_ILi64EEES8_EEELi128ENS_6half_tEfNS_4arch4Sm80ELb0ELb0ELb0ELb0ELb0ELb0ELb1ELb0EEENS1_21CollectiveEpilogueFwdINS6_IJS8_S8_S9_EEENS6_IJNS7_ILi1EEESH_SH_EEESB_SD_Li128ELb0ELb1ELb0ELb0EEENS1_19SingleTileSchedulerILb0ELb0ELb1ELi128EEEEEEEEEvNT_6ParamsE)
        /*00d4*/ 	.word	0x00000000


	//----- nvinfo : EIATTR_REGCOUNT
	.align		4
.L_46:
        /*00d8*/ 	.byte	0x04, 0x2f
        /*00da*/ 	.short	(.L_48 - .L_47)
	.align		4
.L_47:
        /*00dc*/ 	.word	index@(_ZN7cutlass13device_kernelIN5flash19enable_sm80_to_sm89INS1_16FlashAttnFwdSm80INS1_25CollectiveMainloopFwdSm80ILi8ELi1ELb1EN4cute5tupleIJNS5_1CILi128EEES8_S8_EEELi128ENS_6half_tEfNS_4arch4Sm80ELb1ELb0ELb0ELb1ELb0ELb1ELb1ELb0EEENS1_21CollectiveEpilogueFwdIS9_NS6_IJNS7_ILi1EEESF_SF_EEESA_SC_Li256ELb1ELb1ELb0ELb0EEENS1_19SingleTileSchedulerILb1ELb0ELb1ELi128EEEEEEEEEvNT_6ParamsE)
        /*00e0*/ 	.word	0x00000004


	//----- nvinfo : EIATTR_FRAME_SIZE
	.align		4
.L_48:
        /*00e4*/ 	.byte	0x04, 0x11
        /*00e6*/ 	.short	(.L_50 - .L_49)
	.align		4
.L_49:
        /*00e8*/ 	.word	index@(_ZN7cutlass13device_kernelIN5flash19enable_sm80_to_sm89INS1_16FlashAttnFwdSm80INS1_25CollectiveMainloopFwdSm80ILi8ELi1ELb1EN4cute5tupleIJNS5_1CILi128EEES8_S8_EEELi128ENS_6half_tEfNS_4arch4Sm80ELb1ELb0ELb0ELb1ELb0ELb1ELb1ELb0EEENS1_21CollectiveEpilogueFwdIS9_NS6_IJNS7_ILi1EEESF_SF_EEESA_SC_Li256ELb1ELb1ELb0ELb0EEENS1_19SingleTileSchedulerILb1ELb0ELb1ELi128EEEEEEEEEvNT_6ParamsE)
        /*00ec*/ 	.word	0x00000000


	//----- nvinfo : EIATTR_REGCOUNT
	.align		4
.L_50:
        /*00f0*/ 	.byte	0x04, 0x2f
        /*00f2*/ 	.short	(.L_52 - .L_51)
	.align		4
.L_51:
        /*00f4*/ 	.word	index@(_ZN7cutlass13device_kernelIN5flash19enable_sm80_to_sm89INS1_16FlashAttnFwdSm80INS1_25CollectiveMainloopFwdSm80ILi8ELi1ELb1EN4cute5tupleIJNS5_1CILi128EEES8_S8_EEELi128ENS_6half_tEfNS_4arch4Sm80ELb1ELb0ELb0ELb1ELb0ELb0ELb1ELb0EEENS1_21CollectiveEpilogueFwdIS9_NS6_IJNS7_ILi1EEESF_SF_EEESA_SC_Li256ELb1ELb1ELb0ELb0EEENS1_19SingleTileSchedulerILb1ELb0ELb1ELi128EEEEEEEEEvNT_6ParamsE)
        /*00f8*/ 	.word	0x00000004


	//----- nvinfo : EIATTR_FRAME_SIZE
	.align		4
.L_52:
        /*00fc*/ 	.byte	0x04, 0x11
        /*00fe*/ 	.short	(.L_54 - .L_53)
	.align		4
.L_53:
        /*0100*/ 	.word	index@(_ZN7cutlass13device_kernelIN5flash19enable_sm80_to_sm89INS1_16FlashAttnFwdSm80INS1_25CollectiveMainloopFwdSm80ILi8ELi1ELb1EN4cute5tupleIJNS5_1CILi128EEES8_S8_EEELi128ENS_6half_tEfNS_4arch4Sm80ELb1ELb0ELb0ELb1ELb0ELb0ELb1ELb0EEENS1_21CollectiveEpilogueFwdIS9_NS6_IJNS7_ILi1EEESF_SF_EEESA_SC_Li256ELb1ELb1ELb0ELb0EEENS1_19SingleTileSchedulerILb1ELb0ELb1ELi128EEEEEEEEEvNT_6ParamsE)
        /*0104*/ 	.word	0x00000000


	//----- nvinfo : EIATTR_REGCOUNT
	.align		4
.L_54:
        /*0108*/ 	.byte	0x04, 0x2f
        /*010a*/ 	.short	(.L_56 - .L_55)
	.align		4
.L_55:
        /*010c*/ 	.word	index@(_ZN7cutlass13device_kernelIN5flash19enable_sm80_to_sm89INS1_16FlashAttnFwdSm80INS1_25CollectiveMainloopFwdSm80ILi8ELi1ELb1EN4cute5tupleIJNS5_1CILi128EEES8_S8_EEELi128ENS_6half_tEfNS_4arch4Sm80ELb1ELb0ELb0ELb0ELb0ELb0ELb1ELb0EEENS1_21CollectiveEpilogueFwdIS9_NS6_IJNS7_ILi1EEESF_SF_EEESA_SC_Li256ELb0ELb1ELb0ELb0EEENS1_30DynamicPersistentTileSchedulerILi256ELi256ELb0ELb1ELb0EEEEEEEEEvNT_6ParamsE)
        /*0110*/ 	.word	0x00000004


	//----- nvinfo : EIATTR_FRAME_SIZE
	.align		4
.L_56:
        /*0114*/ 	.byte	0x04, 0x11
        /*0116*/ 	.short	(.L_58 - .L_57)
	.align		4
.L_57:
        /*0118*/ 	.word	index@(_ZN7cutlass13device_kernelIN5flash19enable_sm80_to_sm89INS1_16FlashAttnFwdSm80INS1_25CollectiveMainloopFwdSm80ILi8ELi1ELb1EN4cute5tupleIJNS5_1CILi128EEES8_S8_EEELi128ENS_6half_tEfNS_4arch4Sm80ELb1ELb0ELb0ELb0ELb0ELb0ELb1ELb0EEENS1_21CollectiveEpilogueFwdIS9_NS6_IJNS7_ILi1EEESF_SF_EEESA_SC_Li256ELb0ELb1ELb0ELb0EEENS1_30DynamicPersistentTileSchedulerILi256ELi256ELb0ELb1ELb0EEEEEEEEEvNT_6ParamsE)
        /*011c*/ 	.word	0x00000000


	//----- nvinfo : EIATTR_REGCOUNT
	.align		4
.L_58:
        /*0120*/ 	.byte	0x04, 0x2f
        /*0122*/ 	.short	(.L_60 - .L_59)
	.align		4
.L_59:
        /*0124*/ 	.word	index@(_ZN7cutlass13device_kernelIN5flash19enable_sm80_to_sm89INS1_16FlashAttnFwdSm80INS1_25CollectiveMainloopFwdSm80ILi8ELi1ELb1EN4cute5tupleIJNS5_1CILi128EEENS7_ILi96EEES8_EEELi128ENS_6half_tEfNS_4arch4Sm80ELb0ELb1ELb0ELb1ELb0ELb1ELb1ELb0EEENS1_21CollectiveEpilogueFwdINS6_IJS8_S8_S9_EEENS6_IJNS7_ILi1EEESH_SH_EEESB_SD_Li256ELb1ELb1ELb0ELb0EEENS1_19SingleTileSchedulerILb1ELb0ELb1ELi128EEEEEEEEEvNT_6ParamsE)
        /*0128*/ 	.word	0x00000004


	//----- nvinfo : EIATTR_FRAME_SIZE
	.align		4
.L_60:
        /*012c*/ 	.byte	0x04, 0x11
        /*012e*/ 	.short	(.L_62 - .L_61)
	.align		4
.L_61:
        /*0130*/ 	.word	index@(_ZN7cutlass13device_kernelIN5flash19enable_sm80_to_sm89INS1_16FlashAttnFwdSm80INS1_25CollectiveMainloopFwdSm80ILi8ELi1ELb1EN4cute5tupleIJNS5_1CILi128EEENS7_ILi96EEES8_EEELi128ENS_6half_tEfNS_4arch4Sm80ELb0ELb1ELb0ELb1ELb0ELb1ELb1ELb0EEENS1_21CollectiveEpilogueFwdINS6_IJS8_S8_S9_EEENS6_IJNS7_ILi1EEESH_SH_EEESB_SD_Li256ELb1ELb1ELb0ELb0EEENS1_19SingleTileSchedulerILb1ELb0ELb1ELi128EEEEEEEEEvNT_6ParamsE)
        /*0134*/ 	.word	0x00000000


	//----- nvinfo : EIATTR_REGCOUNT
	.align		4
.L_62:
        /*0138*/ 	.byte	0x04, 0x2f
        /*013a*/ 	.short	(.L_64 - .L_63)
	.align		4
.L_63:
        /*013c*/ 	.word	index@(_ZN7cutlass13device_kernelIN5flash19enable_sm80_to_sm89INS1_16FlashAttnFwdSm80INS1_25CollectiveMainloopFwdSm80ILi8ELi1ELb1EN4cute5tupleIJNS5_1CILi128EEENS7_ILi96EEES8_EEELi128ENS_6half_tEfNS_4arch4Sm80ELb0ELb1ELb0ELb1ELb0ELb0ELb1ELb0EEENS1_21CollectiveEpilogueFwdINS6_IJS8_S8_S9_EEENS6_IJNS7_ILi1EEESH_SH_EEESB_SD_Li256ELb1ELb1ELb0ELb0EEENS1_19SingleTileSchedulerILb1ELb0ELb1ELi128EEEEEEEEEvNT_6ParamsE)
        /*0140*/ 	.word	0x00000004


	//----- nvinfo : EIATTR_FRAME_SIZE
	.align		4
.L_64:
        /*0144*/ 	.byte	0x04, 0x11
        /*0146*/ 	.short	(.L_66 - .L_65)
	.align		4
.L_65:
        /*0148*/ 	.word	index@(_ZN7cutlass13device_kernelIN5flash19enable_sm80_to_sm89INS1_16FlashAttnFwdSm80INS1_25CollectiveMainloopFwdSm80ILi8ELi1ELb1EN4cute5tupleIJNS5_1CILi128EEENS7_ILi96EEES8_EEELi128ENS_6half_tEfNS_4arch4Sm80ELb0ELb1ELb0ELb1ELb0ELb0ELb1ELb0EEENS1_21CollectiveEpilogueFwdINS6_IJS8_S8_S9_EEENS6_IJNS7_ILi1EEESH_SH_EEESB_SD_Li256ELb1ELb1ELb0ELb0EEENS1_19SingleTileSchedulerILb1ELb0ELb1ELi128EEEEEEEEEvNT_6ParamsE)
        /*014c*/ 	.word	0x00000000


	//----- nvinfo : EIATTR_REGCOUNT
	.align		4
.L_66:
        /*0150*/ 	.byte	0x04, 0x2f
        /*0152*/ 	.short	(.L_68 - .L_67)
	.align		4
.L_67:
        /*0154*/ 	.word	index@(_ZN7cutlass13device_kernelIN5flash19enable_sm80_to_sm89INS1_16FlashAttnFwdSm80INS1_25CollectiveMainloopFwdSm80ILi8ELi1ELb1EN4cute5tupleIJNS5_1CILi128EEENS7_ILi96EEES8_EEELi128ENS_6half_tEfNS_4arch4Sm80ELb0ELb1ELb0ELb0ELb0ELb0ELb1ELb0EEENS1_21CollectiveEpilogueFwdINS6_IJS8_S8_S9_EEENS6_IJNS7_ILi1EEESH_SH_EEESB_SD_Li256ELb0ELb1ELb0ELb0EEENS1_19SingleTileSchedulerILb0ELb0ELb1ELi128EEEEEEEEEvNT_6ParamsE)
        /*0158*/ 	.word	0x00000004


	//----- nvinfo : EIATTR_FRAME_SIZE
	.align		4
.L_68:
        /*015c*/ 	.byte	0x04, 0x11
        /*015e*/ 	.short	(.L_70 - .L_69)
	.align		4
.L_69:
        /*0160*/ 	.word	index@(_ZN7cutlass13device_kernelIN5flash19enable_sm80_to_sm89INS1_16FlashAttnFwdSm80INS1_25CollectiveMainloopFwdSm80ILi8ELi1ELb1EN4cute5tupleIJNS5_1CILi128EEENS7_ILi96EEES8_EEELi128ENS_6half_tEfNS_4arch4Sm80ELb0ELb1ELb0ELb0ELb0ELb0ELb1ELb0EEENS1_21CollectiveEpilogueFwdINS6_IJS8_S8_S9_EEENS6_IJNS7_ILi1EEESH_SH_EEESB_SD_Li256ELb0ELb1ELb0ELb0EEENS1_19SingleTileSchedulerILb0ELb0ELb1ELi128EEEEEEEEEvNT_6ParamsE)
        /*0164*/ 	.word	0x00000000


	//----- nvinfo : EIATTR_REGCOUNT
	.align		4
.L_70:
        /*0168*/ 	.byte	0x04, 0x2f
        /*016a*/ 	.short	(.L_72 - .L_71)
	.align		4
.L_71:
        /*016c*/ 	.word	index@(_ZN7cutlass13device_kernelIN5flash19enable_sm80_to_sm89INS1_16FlashAttnFwdSm80INS1_25CollectiveMainloopFwdSm80ILi8ELi1ELb1EN4cute5tupleIJNS5_1CILi128EEES8_S8_EEELi128ENS_6half_tEfNS_4arch4Sm80ELb0ELb0ELb0ELb1ELb0ELb1ELb1ELb0EEENS1_21CollectiveEpilogueFwdIS9_NS6_IJNS7_ILi1EEESF_SF_EEESA_SC_Li256ELb1ELb1ELb0ELb0EEENS1_19SingleTileSchedulerILb1ELb0ELb1ELi128EEEEEEEEEvNT_6ParamsE)
        /*0170*/ 	.word	0x00000004


	//----- nvinfo : EIATTR_FRAME_SIZE
	.align		4
.L_72:
        /*0174*/ 	.byte	0x04, 0x11
        /*0176*/ 	.short	(.L_74 - .L_73)
	.align		4
.L_73:
        /*0178*/ 	.word	index@(_ZN7cutlass13device_kernelIN5flash19enable_sm80_to_sm89INS1_16FlashAttnFwdSm80INS1_25CollectiveMainloopFwdSm80ILi8ELi1ELb1EN4cute5tupleIJNS5_1CILi128EEES8_S8_EEELi128ENS_6half_tEfNS_4arch4Sm80ELb0ELb0ELb0ELb1ELb0ELb1ELb1ELb0EEENS1_21CollectiveEpilogueFwdIS9_NS6_IJNS7_ILi1EEESF_SF_EEESA_SC_Li256ELb1ELb1ELb0ELb0EEENS1_19SingleTileSchedulerILb1ELb0ELb1ELi128EEEEEEEEEvNT_6ParamsE)
        /*017c*/ 	.word	0x00000000


	//----- nvinfo : EIATTR_REGCOUNT
	.align		4
.L_74:
        /*0180*/ 	.byte	0x04, 0x2f
        /*0182*/ 	.short	(.L_76 - .L_75)
	.align		4
.L_75:
        /*0184*/ 	.word	index@(_ZN7cutlass13device_kernelIN5flash19enable_sm80_to_sm89INS1_16FlashAttnFwdSm80INS1_25CollectiveMainloopFwdSm80ILi8ELi1ELb1EN4cute5tupleIJNS5_1CILi128EEES8_S8_EEELi128ENS_6half_tEfNS_4arch4Sm80ELb0ELb0ELb0ELb1ELb0ELb0ELb1ELb0EEENS1_21CollectiveEpilogueFwdIS9_NS6_IJNS7_ILi1EEESF_SF_EEESA_SC_Li256ELb1ELb1ELb0ELb0EEENS1_19SingleTileSchedulerILb1ELb0ELb1ELi128EEEEEEEEEvNT_6ParamsE)
        /*0188*/ 	.word	0x00000004


	//----- nvinfo : EIATTR_FRAME_SIZE
	.align		4
.L_76:
        /*018c*/ 	.byte	0x04, 0x11
        /*018e*/ 	.short	(.L_78 - .L_77)
	.align		4
.L_77:
        /*0190*/ 	.word	index@(_ZN7cutlass13device_kernelIN5flash19enable_sm80_to_sm89INS1_16FlashAttnFwdSm80INS1_25CollectiveMainloopFwdSm80ILi8ELi1ELb1EN4cute5tupleIJNS5_1CILi128EEES8_S8_EEELi128ENS_6half_tEfNS_4arch4Sm80ELb0ELb0ELb0ELb1ELb0ELb0ELb1ELb0EEENS1_21CollectiveEpilogueFwdIS9_NS6_IJNS7_ILi1EEESF_SF_EEESA_SC_Li256ELb1ELb1ELb0ELb0EEENS1_19SingleTileSchedulerILb1ELb0ELb1ELi128EEEEEEEEEvNT_6ParamsE)
        /*0194*/ 	.word	0x00000000


	//----- nvinfo : EIATTR_REGCOUNT
	.align		4
.L_78:
        /*0198*/ 	.byte	0x04, 0x2f
        /*019a*/ 	.short	(.L_80 - .L_79)
	.align		4
.L_79:
        /*019c*/ 	.word	index@(_ZN7cutlass13device_kernelIN5flash19enable_sm80_to_sm89INS1_16FlashAttnFwdSm80INS1_25CollectiveMainloopFwdSm80ILi8ELi1ELb1EN4cute5tupleIJNS5_1CILi128EEES8_S8_EEELi128ENS_6half_tEfNS_4arch4Sm80ELb0ELb0ELb0ELb0ELb0ELb0ELb1ELb0EEENS1_21CollectiveEpilogueFwdIS9_NS6_IJNS7_ILi1EEESF_SF_EEESA_SC_Li256ELb0ELb1ELb0ELb0EEENS1_19SingleTileSchedulerILb0ELb0ELb1ELi128EEEEEEEEEvNT_6ParamsE)
        /*01a0*/ 	.word	0x00000004


	//----- nvinfo : EIATTR_FRAME_SIZE
	.align		4
.L_80:
        /*01a4*/ 	.byte	0x04, 0x11
        /*01a6*/ 	.short	(.L_82 - .L_81)
	.align		4
.L_81:
        /*01a8*/ 	.word	index@(_ZN7cutlass13device_kernelIN5flash19enable_sm80_to_sm89INS1_16FlashAttnFwdSm80INS1_25CollectiveMainloopFwdSm80ILi8ELi1ELb1EN4cute5tupleIJNS5_1CILi128EEES8_S8_EEELi128ENS_6half_tEfNS_4arch4Sm80ELb0ELb0ELb0ELb0ELb0ELb0ELb1ELb0EEENS1_21CollectiveEpilogueFwdIS9_NS6_IJNS7_ILi1EEESF_SF_EEESA_SC_Li256ELb0ELb1ELb0ELb0EEENS1_19SingleTileSchedulerILb0ELb0ELb1ELi128EEEEEEEEEvNT_6ParamsE)
        /*01ac*/ 	.word	0x00000000


	//----- nvinfo : EIATTR_MIN_STACK_SIZE
	.align		4
.L_82:
        /*01b0*/ 	.byte	0x04, 0x12
        /*01b2*/ 	.short	(.L_84 - .L_83)
	.align		4
.L_83:
        /*01b4*/ 	.word	index@(_ZN7cutlass13device_kernelIN5flash19enable_sm80_to_sm89INS1_16FlashAttnFwdSm80INS1_25CollectiveMainloopFwdSm80ILi8ELi1ELb1EN4cute5tupleIJNS5_1CILi128EEES8_S8_EEELi128ENS_6half_tEfNS_4arch4Sm80ELb0ELb0ELb0ELb0ELb0ELb0ELb1ELb0EEENS1_21CollectiveEpilogueFwdIS9_NS6_IJNS7_ILi1EEESF_SF_EEESA_SC_Li256ELb0ELb1ELb0ELb0EEENS1_19SingleTileSchedulerILb0ELb0ELb1ELi128EEEEEEEEEvNT_6ParamsE)
        /*01b8*/ 	.word	0x00000000


	//----- nvinfo : EIATTR_MIN_STACK_SIZE
	.align		4
.L_84:
        /*01bc*/ 	.byte	0x04, 0x12
        /*01be*/ 	.short	(.L_86 - .L_85)
	.align		4
.L_85:
        /*01c0*/ 	.word	index@(_ZN7cutlass13device_kernelIN5flash19enable_sm80_to_sm89INS1_16FlashAttnFwdSm80INS1_25CollectiveMainloopFwdSm80ILi8ELi1ELb1EN4cute5tupleIJNS5_1CILi128EEES8_S8_EEELi128ENS_6half_tEfNS_4arch4Sm80ELb0ELb0ELb0ELb1ELb0ELb0ELb1ELb0EEENS1_21CollectiveEpilogueFwdIS9_NS6_IJNS7_ILi1EEESF_SF_EEESA_SC_Li256ELb1ELb1ELb0ELb0EEENS1_19SingleTileSchedulerILb1ELb0ELb1ELi128EEEEEEEEEvNT_6ParamsE)
        /*01c4*/ 	.word	0x00000000


	//----- nvinfo : EIATTR_MIN_STACK_SIZE
	.align		4
.L_86:
        /*01c8*/ 	.byte	0x04, 0x12
        /*01ca*/ 	.short	(.L_88 - .L_87)
	.align		4
.L_87:
        /*01cc*/ 	.word	index@(_ZN7cutlass13device_kernelIN5flash19enable_sm80_to_sm89INS1_16FlashAttnFwdSm80INS1_25CollectiveMainloopFwdSm80ILi8ELi1ELb1EN4cute5tupleIJNS5_1CILi128EEES8_S8_EEELi128ENS_6half_tEfNS_4arch4Sm80ELb0ELb0ELb0ELb1ELb0ELb1ELb1ELb0EEENS1_21CollectiveEpilogueFwdIS9_NS6_IJNS7_ILi1EEESF_SF_EEESA_SC_Li256ELb1ELb1ELb0ELb0EEENS1_19SingleTileSchedulerILb1ELb0ELb1ELi128EEEEEEEEEvNT_6ParamsE)
        /*01d0*/ 	.word	0x00000000


	//----- nvinfo : EIATTR_MIN_STACK_SIZE
	.align		4
.L_88:
        /*01d4*/ 	.byte	0x04, 0x12
        /*01d6*/ 	.short	(.L_90 - .L_89)
	.align		4
.L_89:
        /*01d8*/ 	.word	index@(_ZN7cutlass13device_kernelIN5flash19enable_sm80_to_sm89INS1_16FlashAttnFwdSm80INS1_25CollectiveMainloopFwdSm80ILi8ELi1ELb1EN4cute5tupleIJNS5_1CILi128EEENS7_ILi96EEES8_EEELi128ENS_6half_tEfNS_4arch4Sm80ELb0ELb1ELb0ELb0ELb0ELb0ELb1ELb0EEENS1_21CollectiveEpilogueFwdINS6_IJS8_S8_S9_EEENS6_IJNS7_ILi1EEESH_SH_EEESB_SD_Li256ELb0ELb1ELb0ELb0EEENS1_19SingleTileSchedulerILb0ELb0ELb1ELi128EEEEEEEEEvNT_6ParamsE)
        /*01dc*/ 	.word	0x00000000


	//----- nvinfo : EIATTR_MIN_STACK_SIZE
	.align		4
.L_90:
        /*01e0*/ 	.byte	0x04, 0x12
        /*01e2*/ 	.short	(.L_92 - .L_91)
	.align		4
.L_91:
        /*01e4*/ 	.word	index@(_ZN7cutlass13device_kernelIN5flash19enable_sm80_to_sm89INS1_16FlashAttnFwdSm80INS1_25CollectiveMainloopFwdSm80ILi8ELi1ELb1EN4cute5tupleIJNS5_1CILi128EEENS7_ILi96EEES8_EEELi128ENS_6half_tEfNS_4arch4Sm80ELb0ELb1ELb0ELb1ELb0ELb0ELb1ELb0EEENS1_21CollectiveEpilogueFwdINS6_IJS8_S8_S9_EEENS6_IJNS7_ILi1EEESH_SH_EEESB_SD_Li256ELb1ELb1ELb0ELb0EEENS1_19SingleTileSchedulerILb1ELb0ELb1ELi128EEEEEEEEEvNT_6ParamsE)
        /*01e8*/ 	.word	0x00000000


	//----- nvinfo : EIATTR_MIN_STACK_SIZE
	.align		4
.L_92:
        /*01ec*/ 	.byte	0x04, 0x12
        /*01ee*/ 	.short	(.L_94 - .L_93)
	.align		4
.L_93:
        /*01f0*/ 	.word	index@(_ZN7cutlass13device_kernelIN5flash19enable_sm80_to_sm89INS1_16FlashAttnFwdSm80INS1_25CollectiveMainloopFwdSm80ILi8ELi1ELb1EN4cute5tupleIJNS5_1CILi128EEENS7_ILi96EEES8_EEELi128ENS_6half_tEfNS_4arch4Sm80ELb0ELb1ELb0ELb1ELb0ELb1ELb1ELb0EEENS1_21CollectiveEpilogueFwdINS6_IJS8_S8_S9_EEENS6_IJNS7_ILi1EEESH_SH_EEESB_SD_Li256ELb1ELb1ELb0ELb0EEENS1_19SingleTileSchedulerILb1ELb0ELb1ELi128EEEEEEEEEvNT_6ParamsE)
        /*01f4*/ 	.word	0x00000000


	//----- nvinfo : EIATTR_MIN_STACK_SIZE
	.align		4
.L_94:
        /*01f8*/ 	.byte	0x04, 0x12
        /*01fa*/ 	.short	(.L_96 - .L_95)
	.align		4
.L_95:
        /*01fc*/ 	.word	index@(_ZN7cutlass13device_kernelIN5flash19enable_sm80_to_sm89INS1_16FlashAttnFwdSm80INS1_25CollectiveMainloopFwdSm80ILi8ELi1ELb1EN4cute5tupleIJNS5_1CILi128EEES8_S8_EEELi128ENS_6half_tEfNS_4arch4Sm80ELb1ELb0ELb0ELb0ELb0ELb0ELb1ELb0EEENS1_21CollectiveEpilogueFwdIS9_NS6_IJNS7_ILi1EEESF_SF_EEESA_SC_Li256ELb0ELb1ELb0ELb0EEENS1_30DynamicPersistentTileSchedulerILi256ELi256ELb0ELb1ELb0EEEEEEEEEvNT_6ParamsE)
        /*0200*/ 	.word	0x00000000


	//----- nvinfo : EIATTR_MIN_STACK_SIZE
	.align		4
.L_96:
        /*0204*/ 	.byte	0x04, 0x12
        /*0206*/ 	.short	(.L_98 - .L_97)
	.align		4
.L_97:
        /*0208*/ 	.word	index@(_ZN7cutlass13device_kernelIN5flash19enable_sm80_to_sm89INS1_16FlashAttnFwdSm80INS1_25CollectiveMainloopFwdSm80ILi8ELi1ELb1EN4cute5tupleIJNS5_1CILi128EEES8_S8_EEELi128ENS_6half_tEfNS_4arch4Sm80ELb1ELb0ELb0ELb1ELb0ELb0ELb1ELb0EEENS1_21CollectiveEpilogueFwdIS9_NS6_IJNS7_ILi1EEESF_SF_EEESA_SC_Li256ELb1ELb1ELb0ELb0EEENS1_19SingleTileSchedulerILb1ELb0ELb1ELi128EEEEEEEEEvNT_6ParamsE)
        /*020c*/ 	.word	0x00000000


	//----- nvinfo : EIATTR_MIN_STACK_SIZE
	.align		4
.L_98:
        /*0210*/ 	.byte	0x04, 0x12
        /*0212*/ 	.short	(.L_100 - .L_99)
	.align		4
.L_99:
        /*0214*/ 	.word	index@(_ZN7cutlass13device_kernelIN5flash19enable_sm80_to_sm89INS1_16FlashAttnFwdSm80INS1_25CollectiveMainloopFwdSm80ILi8ELi1ELb1EN4cute5tupleIJNS5_1CILi128EEES8_S8_EEELi128ENS_6half_tEfNS_4arch4Sm80ELb1ELb0ELb0ELb1ELb0ELb1ELb1ELb0EEENS1_21CollectiveEpilogueFwdIS9_NS6_IJNS7_ILi1EEESF_SF_EEESA_SC_Li256ELb1ELb1ELb0ELb0EEENS1_19SingleTileSchedulerILb1ELb0ELb1ELi128EEEEEEEEEvNT_6ParamsE)
        /*0218*/ 	.word	0x00000000


	//----- nvinfo : EIATTR_MIN_STACK_SIZE
	.align		4
.L_100:
        /*021c*/ 	.byte	0x04, 0x12
        /*021e*/ 	.short	(.L_102 - .L_101)
	.align		4
.L_101:
        /*0220*/ 	.word	index@(_ZN7cutlass13device_kernelIN5flash19enable_sm80_to_sm89INS1_16FlashAttnFwdSm80INS1_25CollectiveMainloopFwdSm80ILi4ELi1ELb0EN4cute5tupleIJNS5_1CILi128EEENS7_ILi64EEES8_EEELi128ENS_6half_tEfNS_4arch4Sm80ELb0ELb0ELb0ELb0ELb0ELb0ELb1ELb0EEENS1_21CollectiveEpilogueFwdINS6_IJS8_S8_S9_EEENS6_IJNS7_ILi1EEESH_SH_EEESB_SD_Li128ELb0ELb1ELb0ELb0EEENS1_19SingleTileSchedulerILb0ELb0ELb1ELi128EEEEEEEEEvNT_6ParamsE)
        /*0224*/ 	.word	0x00000000


	//----- nvinfo : EIATTR_MIN_STACK_SIZE
	.align		4
.L_102:
        /*0228*/ 	.byte	0x04, 0x12
        /*022a*/ 	.short	(.L_104 - .L_103)
	.align		4
.L_103:
        /*022c*/ 	.word	index@(_ZN7cutlass13device_kernelIN5flash19enable_sm80_to_sm89INS1_16FlashAttnFwdSm80INS1_25CollectiveMainloopFwdSm80ILi4ELi1ELb0EN4cute5tupleIJNS5_1CILi128EEENS7_ILi64EEES8_EEELi128ENS_6half_tEfNS_4arch4Sm80ELb0ELb0ELb0ELb1ELb0ELb0ELb1ELb0EEENS1_21CollectiveEpilogueFwdINS6_IJS8_S8_S9_EEENS6_IJNS7_ILi1EEESH_SH_EEESB_SD_Li128ELb1ELb1ELb0ELb0EEENS1_19SingleTileSchedulerILb1ELb0ELb1ELi128EEEEEEEEEvNT_6ParamsE)
        /*0230*/ 	.word	0x00000000


	//----- nvinfo : EIATTR_MIN_STACK_SIZE
	.align		4
.L_104:
        /*0234*/ 	.byte	0x04, 0x12
        /*0236*/ 	.short	(.L_106 - .L_105)
	.align		4
.L_105:
        /*0238*/ 	.word	index@(_ZN7cutlass13device_kernelIN5flash19enable_sm80_to_sm89INS1_16FlashAttnFwdSm80INS1_25CollectiveMainloopFwdSm80ILi4ELi1ELb0EN4cute5tupleIJNS5_1CILi128EEENS7_ILi64EEES8_EEELi128ENS_6half_tEfNS_4arch4Sm80ELb0ELb0ELb0ELb1ELb0ELb1ELb1ELb0EEENS1_21CollectiveEpilogueFwdINS6_IJS8_S8_S9_EEENS6_IJNS7_ILi1EEESH_SH_EEESB_SD_Li128ELb1ELb1ELb0ELb0EEENS1_19SingleTileSchedulerILb1ELb0ELb1ELi128EEEEEEEEEvNT_6ParamsE)
        /*023c*/ 	.word	0x00000000


	//----- nvinfo : EIATTR_MIN_STACK_SIZE
	.align		4
.L_106:
        /*0240*/ 	.byte	0x04, 0x12
        /*0242*/ 	.short	(.L_108 - .L_107)
	.align		4
.L_107:
        /*0244*/ 	.word	index@(_ZN7cutlass13device_kernelIN5flash19enable_sm80_to_sm89INS1_16FlashAttnFwdSm80INS1_25CollectiveMainloopFwdSm80ILi4ELi1ELb0EN4cute5tupleIJNS5_1CILi128EEENS7_ILi48EEES8_EEELi128ENS_6half_tEfNS_4arch4Sm80ELb0ELb1ELb0ELb0ELb0ELb0ELb1ELb0EEENS1_21CollectiveEpilogueFwdINS6_IJS8_S8_S9_EEENS6_IJNS7_ILi1EEESH_SH_EEESB_SD_Li128ELb0ELb1ELb0ELb0EEENS1_19SingleTileSchedulerILb0ELb0ELb1ELi128EEEEEEEEEvNT_6ParamsE)
        /*0248*/ 	.word	0x00000000


	//----- nvinfo : EIATTR_MIN_STACK_SIZE
	.align		4
.L_108:
        /*024c*/ 	.byte	0x04, 0x12
        /*024e*/ 	.short	(.L_110 - .L_109)
	.align		4
.L_109:
        /*0250*/ 	.word	index@(_ZN7cutlass13device_kernelIN5flash19enable_sm80_to_sm89INS1_16FlashAttnFwdSm80INS1_25CollectiveMainloopFwdSm80ILi4ELi1ELb0EN4cute5tupleIJNS5_1CILi128EEENS7_ILi48EEES8_EEELi128ENS_6half_tEfNS_4arch4Sm80ELb0ELb1ELb0ELb1ELb0ELb0ELb1ELb0EEENS1_21CollectiveEpilogueFwdINS6_IJS8_S8_S9_EEENS6_IJNS7_ILi1EEESH_SH_EEESB_SD_Li128ELb1ELb1ELb0ELb0EEENS1_19SingleTileSchedulerILb1ELb0ELb1ELi128EEEEEEEEEvNT_6ParamsE)
        /*0254*/ 	.word	0x00000000


	//----- nvinfo : EIATTR_MIN_STACK_SIZE
	.align		4
.L_110:
        /*0258*/ 	.byte	0x04, 0x12
        /*025a*/ 	.short	(.L_112 - .L_111)
	.align		4
.L_111:
        /*025c*/ 	.word	index@(_ZN7cutlass13device_kernelIN5flash19enable_sm80_to_sm89INS1_16FlashAttnFwdSm80INS1_25CollectiveMainloopFwdSm80ILi4ELi1ELb0EN4cute5tupleIJNS5_1CILi128EEENS7_ILi48EEES8_EEELi128ENS_6half_tEfNS_4arch4Sm80ELb0ELb1ELb0ELb1ELb0ELb1ELb1ELb0EEENS1_21CollectiveEpilogueFwdINS6_IJS8_S8_S9_EEENS6_IJNS7_ILi1EEESH_SH_EEESB_SD_Li128ELb1ELb1ELb0ELb0EEENS1_19SingleTileSchedulerILb1ELb0ELb1ELi128EEEEEEEEEvNT_6ParamsE)
        /*0260*/ 	.word	0x00000000


	//----- nvinfo : EIATTR_MIN_STACK_SIZE
	.align		4
.L_112:
        /*0264*/ 	.byte	0x04, 0x12
        /*0266*/ 	.short	(.L_114 - .L_113)
	.align		4
.L_113:
        /*0268*/ 	.word	index@(_ZN7cutlass13device_kernelIN5flash19enable_sm80_to_sm89INS1_16FlashAttnFwdSm80INS1_25CollectiveMainloopFwdSm80ILi4ELi1ELb0EN4cute5tupleIJNS5_1CILi128EEENS7_ILi64EEES8_EEELi128ENS_6half_tEfNS_4arch4Sm80ELb1ELb0ELb0ELb0ELb0ELb0ELb1ELb0EEENS1_21CollectiveEpilogueFwdINS6_IJS8_S8_S9_EEENS6_IJNS7_ILi1EEESH_SH_EEESB_SD_Li128ELb0ELb1ELb0ELb0EEENS1_30DynamicPersistentTileSchedulerILi128ELi128ELb0ELb1ELb0EEEEEEEEEvNT_6ParamsE)
        /*026c*/ 	.word	0x00000000


	//----- nvinfo : EIATTR_MIN_STACK_SIZE
	.align		4
.L_114:
        /*0270*/ 	.byte	0x04, 0x12
        /*0272*/ 	.short	(.L_116 - .L_115)
	.align		4
.L_115:
        /*0274*/ 	.word	index@(_ZN7cutlass13device_kernelIN5flash19enable_sm80_to_sm89INS1_16FlashAttnFwdSm80INS1_25CollectiveMainloopFwdSm80ILi4ELi1ELb0EN4cute5tupleIJNS5_1CILi128EEENS7_ILi64EEES8_EEELi128ENS_6half_tEfNS_4arch4Sm80ELb1ELb0ELb0ELb1ELb0ELb0ELb1ELb0EEENS1_21CollectiveEpilogueFwdINS6_IJS8_S8_S9_EEENS6_IJNS7_ILi1EEESH_SH_EEESB_SD_Li128ELb1ELb1ELb0ELb0EEENS1_19SingleTileSchedulerILb1ELb0ELb1ELi128EEEEEEEEEvNT_6ParamsE)
        /*0278*/ 	.word	0x00000000


	//----- nvinfo : EIATTR_MIN_STACK_SIZE
	.align		4
.L_116:
        /*027c*/ 	.byte	0x04, 0x12
        /*027e*/ 	.short	(.L_118 - .L_117)
	.align		4
.L_117:
        /*0280*/ 	.word	index@(_ZN7cutlass13device_kernelIN5flash19enable_sm80_to_sm89INS1_16FlashAttnFwdSm80INS1_25CollectiveMainloopFwdSm80ILi4ELi1ELb0EN4cute5tupleIJNS5_1CILi128EEENS7_ILi64EEES8_EEELi128ENS_6half_tEfNS_4arch4Sm80ELb1ELb0ELb0ELb1ELb0ELb1ELb1ELb0EEENS1_21CollectiveEpilogueFwdINS6_IJS8_S8_S9_EEENS6_IJNS7_ILi1EEESH_SH_EEESB_SD_Li128ELb1ELb1ELb0ELb0EEENS1_19SingleTileSchedulerILb1ELb0ELb1ELi128EEEEEEEEEvNT_6ParamsE)
        /*0284*/ 	.word	0x00000000
.L_118:


//--------------------- .nv.compat                --------------------------
	.section	.nv.compat,"",@"SHT_CUDA_COMPAT_INFO"
	.align	4
        /*0000*/ 	.byte	0x02, 0x09, 0x01, 0x00, 0x02, 0x02, 0x01, 0x00, 0x02, 0x05, 0x05, 0x00, 0x03, 0x07, 0x01, 0x01
        /*0010*/ 	.byte	0x02, 0x03, 0x00, 0x00, 0x02, 0x06, 0x01, 0x00, 0x04, 0x0b, 0x08, 0x00, 0x09, 0x00, 0x00, 0x00
        /*0020*/ 	.byte	0x00, 0x00, 0x00, 0x00


//--------------------- .nv.info._ZN7cutlass13device_kernelIN5flash19enable_sm80_to_sm89INS1_16FlashAttnFwdSm80INS1_25CollectiveMainloopFwdSm80ILi8ELi1ELb1EN4cute5tupleIJNS5_1CILi128EEES8_S8_EEELi128ENS_6half_tEfNS_4arch4Sm80ELb0ELb0ELb0ELb0ELb0ELb0ELb1ELb0EEENS1_21CollectiveEpilogueFwdIS9_NS6_IJNS7_ILi1EEESF_SF_EEESA_SC_Li256ELb0ELb1ELb0ELb0EEENS1_19SingleTileSchedulerILb0ELb0ELb1ELi128EEEEEEEEEvNT_6ParamsE --------------------------
	.section	.nv.info._ZN7cutlass13device_kernelIN5flash19enable_sm80_to_sm89INS1_16FlashAttnFwdSm80INS1_25CollectiveMainloopFwdSm80ILi8ELi1ELb1EN4cute5tupleIJNS5_1CILi128EEES8_S8_EEELi128ENS_6half_tEfNS_4arch4Sm80ELb0ELb0ELb0ELb0ELb0ELb0ELb1ELb0EEENS1_21CollectiveEpilogueFwdIS9_NS6_IJNS7_ILi1EEESF_SF_EEESA_SC_Li256ELb0ELb1ELb0ELb0EEENS1_19SingleTileSchedulerILb0ELb0ELb1ELi128EEEEEEEEEvNT_6ParamsE,"",@"SHT_CUDA_INFO"
	.sectionflags	@""
	.align	4


	//----- nvinfo : EIATTR_CUDA_API_VERSION
	.align		4
        /*0000*/ 	.byte	0x04, 0x37
        /*0002*/ 	.short	(.L_120 - .L_119)
.L_119:
        /*0004*/ 	.word	0x00000082


	//----- nvinfo : EIATTR_KPARAM_INFO
	.align		4
.L_120:
        /*0008*/ 	.byte	0x04, 0x17
        /*000a*/ 	.short	(.L_122 - .L_121)
.L_121:
        /*000c*/ 	.word	0x00000000
        /*0010*/ 	.short	0x0000
        /*0012*/ 	.short	0x0000
        /*0014*/ 	.byte	0x00, 0xf0, 0x61, 0x10


	//----- nvinfo : EIATTR_SPARSE_MMA_MASK
	.align		4
.L_122:
        /*0018*/ 	.byte	0x03, 0x50
        /*001a*/ 	.short	0x0000


	//----- nvinfo : EIATTR_MAXREG_COUNT
	.align		4
        /*001c*/ 	.byte	0x03, 0x1b
        /*001e*/ 	.short	0x00ff


	//----- nvinfo : EIATTR_MERCURY_ISA_VERSION
	.align		4
        /*0020*/ 	.byte	0x03, 0x5f
        /*0022*/ 	.short	0x0101


	//----- nvinfo : EIATTR_VRC_CTA_INIT_COUNT
	.align		4
        /*0024*/ 	.byte	0x02, 0x4a
	.zero		1
	.zero		1


	//----- nvinfo : EIATTR_EXIT_INSTR_OFFSETS
	.align		4
        /*0028*/ 	.byte	0x04, 0x1c
        /*002a*/ 	.short	(.L_124 - .L_123)


	//   ....[0]....
.L_123:
        /*002c*/ 	.word	0x00000010


	//----- nvinfo : EIATTR_MAX_THREADS
	.align		4
.L_124:
        /*0030*/ 	.byte	0x04, 0x05
        /*0032*/ 	.short	(.L_126 - .L_125)
.L_125:
        /*0034*/ 	.word	0x00000100
        /*0038*/ 	.word	0x00000001
        /*003c*/ 	.word	0x00000001


	//----- nvinfo : EIATTR_CBANK_PARAM_SIZE
	.align		4
.L_126:
        /*0040*/ 	.byte	0x03, 0x19
        /*0042*/ 	.short	0x0418


	//----- nvinfo : EIATTR_PARAM_CBANK
	.align		4
        /*0044*/ 	.byte	0x04, 0x0a
        /*0046*/ 	.short	(.L_128 - .L_127)
	.align		4
.L_127:
        /*0048*/ 	.word	index@(.nv.constant0._ZN7cutlass13device_kernelIN5flash19enable_sm80_to_sm89INS1_16FlashAttnFwdSm80INS1_25CollectiveMainloopFwdSm80ILi8ELi1ELb1EN4cute5tupleIJNS5_1CILi128EEES8_S8_EEELi128ENS_6half_tEfNS_4arch4Sm80ELb0ELb0ELb0ELb0ELb0ELb0ELb1ELb0EEENS1_21CollectiveEpilogueFwdIS9_NS6_IJNS7_ILi1EEESF_SF_EEESA_SC_Li256ELb0ELb1ELb0ELb0EEENS1_19SingleTileSchedulerILb0ELb0ELb1ELi128EEEEEEEEEvNT_6ParamsE)
        /*004c*/ 	.short	0x0380
        /*004e*/ 	.short	0x0418


	//----- nvinfo : EIATTR_SW_WAR
	.align		4
.L_128:
        /*0050*/ 	.byte	0x04, 0x36
        /*0052*/ 	.short	(.L_130 - .L_129)
.L_129:
        /*0054*/ 	.word	0x00000008
.L_130:


//--------------------- .nv.info._ZN7cutlass13device_kernelIN5flash19enable_sm80_to_sm89INS1_16FlashAttnFwdSm80INS1_25CollectiveMainloopFwdSm80ILi8ELi1ELb1EN4cute5tupleIJNS5_1CILi128EEES8_S8_EEELi128ENS_6half_tEfNS_4arch4Sm80ELb0ELb0ELb0ELb1ELb0ELb0ELb1ELb0EEENS1_21CollectiveEpilogueFwdIS9_NS6_IJNS7_ILi1EEESF_SF_EEESA_SC_Li256ELb1ELb1ELb0ELb0EEENS1_19SingleTileSchedulerILb1ELb0ELb1ELi128EEEEEEEEEvNT_6ParamsE --------------------------
	.section	.nv.info._ZN7cutlass13device_kernelIN5flash19enable_sm80_to_sm89INS1_16FlashAttnFwdSm80INS1_25CollectiveMainloopFwdSm80ILi8ELi1ELb1EN4cute5tupleIJNS5_1CILi128EEES8_S8_EEELi128ENS_6half_tEfNS_4arch4Sm80ELb0ELb0ELb0ELb1ELb0ELb0ELb1ELb0EEENS1_21CollectiveEpilogueFwdIS9_NS6_IJNS7_ILi1EEESF_SF_EEESA_SC_Li256ELb1ELb1ELb0ELb0EEENS1_19SingleTileSchedulerILb1ELb0ELb1ELi128EEEEEEEEEvNT_6ParamsE,"",@"SHT_CUDA_INFO"
	.sectionflags	@""
	.align	4


	//----- nvinfo : EIATTR_CUDA_API_VERSION
	.align		4
        /*0000*/ 	.byte	0x04, 0x37
        /*0002*/ 	.short	(.L_132 - .L_131)
.L_131:
        /*0004*/ 	.word	0x00000082


	//----- nvinfo : EIATTR_KPARAM_INFO
	.align		4
.L_132:
        /*0008*/ 	.byte	0x04, 0x17
        /*000a*/ 	.short	(.L_134 - .L_133)
.L_133:
        /*000c*/ 	.word	0x00000000
        /*0010*/ 	.short	0x0000
        /*0012*/ 	.short	0x0000
        /*0014*/ 	.byte	0x00, 0xf0, 0x61, 0x10


	//----- nvinfo : EIATTR_SPARSE_MMA_MASK
	.align		4
.L_134:
        /*0018*/ 	.byte	0x03, 0x50
        /*001a*/ 	.short	0x0000


	//----- nvinfo : EIATTR_MAXREG_COUNT
	.align		4
        /*001c*/ 	.byte	0x03, 0x1b
        /*001e*/ 	.short	0x00ff


	//----- nvinfo : EIATTR_MERCURY_ISA_VERSION
	.align		4
        /*0020*/ 	.byte	0x03, 0x5f
        /*0022*/ 	.short	0x0101


	//----- nvinfo : EIATTR_VRC_CTA_INIT_COUNT
	.align		4
        /*0024*/ 	.byte	0x02, 0x4a
	.zero		1
	.zero		1


	//----- nvinfo : EIATTR_EXIT_INSTR_OFFSETS
	.align		4
        /*0028*/ 	.byte	0x04, 0x1c
        /*002a*/ 	.short	(.L_136 - .L_135)


	//   ....[0]....
.L_135:
        /*002c*/ 	.word	0x00000010


	//----- nvinfo : EIATTR_MAX_THREADS
	.align		4
.L_136:
        /*0030*/ 	.byte	0x04, 0x05
        /*0032*/ 	.short	(.L_138 - .L_137)
.L_137:
        /*0034*/ 	.word	0x00000100
        /*0038*/ 	.word	0x00000001
        /*003c*/ 	.word	0x00000001


	//----- nvinfo : EIATTR_CBANK_PARAM_SIZE
	.align		4
.L_138:
        /*0040*/ 	.byte	0x03, 0x19
        /*0042*/ 	.short	0x0418


	//----- nvinfo : EIATTR_PARAM_CBANK
	.align		4
        /*0044*/ 	.byte	0x04, 0x0a
        /*0046*/ 	.short	(.L_140 - .L_139)
	.align		4
.L_139:
        /*0048*/ 	.word	index@(.nv.constant0._ZN7cutlass13device_kernelIN5flash19enable_sm80_to_sm89INS1_16FlashAttnFwdSm80INS1_25CollectiveMainloopFwdSm80ILi8ELi1ELb1EN4cute5tupleIJNS5_1CILi128EEES8_S8_EEELi128ENS_6half_tEfNS_4arch4Sm80ELb0ELb0ELb0ELb1ELb0ELb0ELb1ELb0EEENS1_21CollectiveEpilogueFwdIS9_NS6_IJNS7_ILi1EEESF_SF_EEESA_SC_Li256ELb1ELb1ELb0ELb0EEENS1_19SingleTileSchedulerILb1ELb0ELb1ELi128EEEEEEEEEvNT_6ParamsE)
        /*004c*/ 	.short	0x0380
        /*004e*/ 	.short	0x0418


	//----- nvinfo : EIATTR_SW_WAR
	.align		4
.L_140:
        /*0050*/ 	.byte	0x04, 0x36
        /*0052*/ 	.short	(.L_142 - .L_141)
.L_141:
        /*0054*/ 	.word	0x00000008
.L_142:


//--------------------- .nv.info._ZN7cutlass13device_kernelIN5flash19enable_sm80_to_sm89INS1_16FlashAttnFwdSm80INS1_25CollectiveMainloopFwdSm80ILi8ELi1ELb1EN4cute5tupleIJNS5_1CILi128EEES8_S8_EEELi128ENS_6half_tEfNS_4arch4Sm80ELb0ELb0ELb0ELb1ELb0ELb1ELb1ELb0EEENS1_21CollectiveEpilogueFwdIS9_NS6_IJNS7_ILi1EEESF_SF_EEESA_SC_Li256ELb1ELb1ELb0ELb0EEENS1_19SingleTileSchedulerILb1ELb0ELb1ELi128EEEEEEEEEvNT_6ParamsE --------------------------
	.section	.nv.info._ZN7cutlass13device_kernelIN5flash19enable_sm80_to_sm89INS1_16FlashAttnFwdSm80INS1_25CollectiveMainloopFwdSm80ILi8ELi1ELb1EN4cute5tupleIJNS5_1CILi128EEES8_S8_EEELi128ENS_6half_tEfNS_4arch4Sm80ELb0ELb0ELb0ELb1ELb0ELb1ELb1ELb0EEENS1_21CollectiveEpilogueFwdIS9_NS6_IJNS7_ILi1EEESF_SF_EEESA_SC_Li256ELb1ELb1ELb0ELb0EEENS1_19SingleTileSchedulerILb1ELb0ELb1ELi128EEEEEEEEEvNT_6ParamsE,"",@"SHT_CUDA_INFO"
	.sectionflags	@""
	.align	4


	//----- nvinfo : EIATTR_CUDA_API_VERSION
	.align		4
        /*0000*/ 	.byte	0x04, 0x37
        /*0002*/ 	.short	(.L_144 - .L_143)
.L_143:
        /*0004*/ 	.word	0x00000082


	//----- nvinfo : EIATTR_KPARAM_INFO
	.align		4
.L_144:
        /*0008*/ 	.byte	0x04, 0x17
        /*000a*/ 	.short	(.L_146 - .L_145)
.L_145:
        /*000c*/ 	.word	0x00000000
        /*0010*/ 	.short	0x0000
        /*0012*/ 	.short	0x0000
        /*0014*/ 	.byte	0x00, 0xf0, 0x61, 0x10


	//----- nvinfo : EIATTR_SPARSE_MMA_MASK
	.align		4
.L_146:
        /*0018*/ 	.byte	0x03, 0x50
        /*001a*/ 	.short	0x0000


	//----- nvinfo : EIATTR_MAXREG_COUNT
	.align		4
        /*001c*/ 	.byte	0x03, 0x1b
        /*001e*/ 	.short	0x00ff


	//----- nvinfo : EIATTR_MERCURY_ISA_VERSION
	.align		4
        /*0020*/ 	.byte	0x03, 0x5f
        /*0022*/ 	.short	0x0101


	//----- nvinfo : EIATTR_VRC_CTA_INIT_COUNT
	.align		4
        /*0024*/ 	.byte	0x02, 0x4a
	.zero		1
	.zero		1


	//----- nvinfo : EIATTR_EXIT_INSTR_OFFSETS
	.align		4
        /*0028*/ 	.byte	0x04, 0x1c
        /*002a*/ 	.short	(.L_148 - .L_147)


	//   ....[0]....
.L_147:
        /*002c*/ 	.word	0x00000010


	//----- nvinfo : EIATTR_MAX_THREADS
	.align		4
.L_148:
        /*0030*/ 	.byte	0x04, 0x05
        /*0032*/ 	.short	(.L_150 - .L_149)
.L_149:
        /*0034*/ 	.word	0x00000100
        /*0038*/ 	.word	0x00000001
        /*003c*/ 	.word	0x00000001


	//----- nvinfo : EIATTR_CBANK_PARAM_SIZE
	.align		4
.L_150:
        /*0040*/ 	.byte	0x03, 0x19
        /*0042*/ 	.short	0x0418


	//----- nvinfo : EIATTR_PARAM_CBANK
	.align		4
        /*0044*/ 	.byte	0x04, 0x0a
        /*0046*/ 	.short	(.L_152 - .L_151)
	.align		4
.L_151:
        /*0048*/ 	.word	index@(.nv.constant0._ZN7cutlass13device_kernelIN5flash19enable_sm80_to_sm89INS1_16FlashAttnFwdSm80INS1_25CollectiveMainloopFwdSm80ILi8ELi1ELb1EN4cute5tupleIJNS5_1CILi128EEES8_S8_EEELi128ENS_6half_tEfNS_4arch4Sm80ELb0ELb0ELb0ELb1ELb0ELb1ELb1ELb0EEENS1_21CollectiveEpilogueFwdIS9_NS6_IJNS7_ILi1EEESF_SF_EEESA_SC_Li256ELb1ELb1ELb0ELb0EEENS1_19SingleTileSchedulerILb1ELb0ELb1ELi128EEEEEEEEEvNT_6ParamsE)
        /*004c*/ 	.short	0x0380
        /*004e*/ 	.short	0x0418


	//----- nvinfo : EIATTR_SW_WAR
	.align		4
.L_152:
        /*0050*/ 	.byte	0x04, 0x36
        /*0052*/ 	.short	(.L_154 - .L_153)
.L_153:
        /*0054*/ 	.word	0x00000008
.L_154:


//--------------------- .nv.info._ZN7cutlass13device_kernelIN5flash19enable_sm80_to_sm89INS1_16FlashAttnFwdSm80INS1_25CollectiveMainloopFwdSm80ILi8ELi1ELb1EN4cute5tupleIJNS5_1CILi128EEENS7_ILi96EEES8_EEELi128ENS_6half_tEfNS_4arch4Sm80ELb0ELb1ELb0ELb0ELb0ELb0ELb1ELb0EEENS1_21CollectiveEpilogueFwdINS6_IJS8_S8_S9_EEENS6_IJNS7_ILi1EEESH_SH_EEESB_SD_Li256ELb0ELb1ELb0ELb0EEENS1_19SingleTileSchedulerILb0ELb0ELb1ELi128EEEEEEEEEvNT_6ParamsE --------------------------
	.section	.nv.info._ZN7cutlass13device_kernelIN5flash19enable_sm80_to_sm89INS1_16FlashAttnFwdSm80INS1_25CollectiveMainloopFwdSm80ILi8ELi1ELb1EN4cute5tupleIJNS5_1CILi128EEENS7_ILi96EEES8_EEELi128ENS_6half_tEfNS_4arch4Sm80ELb0ELb1ELb0ELb0ELb0ELb0ELb1ELb0EEENS1_21CollectiveEpilogueFwdINS6_IJS8_S8_S9_EEENS6_IJNS7_ILi1EEESH_SH_EEESB_SD_Li256ELb0ELb1ELb0ELb0EEENS1_19SingleTileSchedulerILb0ELb0ELb1ELi128EEEEEEEEEvNT_6ParamsE,"",@"SHT_CUDA_INFO"
	.sectionflags	@""
	.align	4


	//----- nvinfo : EIATTR_CUDA_API_VERSION
	.align		4
        /*0000*/ 	.byte	0x04, 0x37
        /*0002*/ 	.short	(.L_156 - .L_155)
.L_155:
        /*0004*/ 	.word	0x00000082


	//----- nvinfo : EIATTR_KPARAM_INFO
	.align		4
.L_156:
        /*0008*/ 	.byte	0x04, 0x17
        /*000a*/ 	.short	(.L_158 - .L_157)
.L_157:
        /*000c*/ 	.word	0x00000000
        /*0010*/ 	.short	0x0000
        /*0012*/ 	.short	0x0000
        /*0014*/ 	.byte	0x00, 0xf0, 0x61, 0x10


	//----- nvinfo : EIATTR_SPARSE_MMA_MASK
	.align		4
.L_158:
        /*0018*/ 	.byte	0x03, 0x50
        /*001a*/ 	.short	0x0000


	//----- nvinfo : EIATTR_MAXREG_COUNT
	.align		4
        /*001c*/ 	.byte	0x03, 0x1b
        /*001e*/ 	.short	0x00ff


	//----- nvinfo : EIATTR_MERCURY_ISA_VERSION
	.align		4
        /*0020*/ 	.byte	0x03, 0x5f
        /*0022*/ 	.short	0x0101


	//----- nvinfo : EIATTR_VRC_CTA_INIT_COUNT
	.align		4
        /*0024*/ 	.byte	0x02, 0x4a
	.zero		1
	.zero		1


	//----- nvinfo : EIATTR_EXIT_INSTR_OFFSETS
	.align		4
        /*0028*/ 	.byte	0x04, 0x1c
        /*002a*/ 	.short	(.L_160 - .L_159)


	//   ....[0]....
.L_159:
        /*002c*/ 	.word	0x00000010


	//----- nvinfo : EIATTR_MAX_THREADS
	.align		4
.L_160:
        /*0030*/ 	.byte	0x04, 0x05
        /*0032*/ 	.short	(.L_162 - .L_161)
.L_161:
        /*0034*/ 	.word	0x00000100
        /*0038*/ 	.word	0x00000001
        /*003c*/ 	.word	0x00000001


	//----- nvinfo : EIATTR_CBANK_PARAM_SIZE
	.align		4
.L_162:
        /*0040*/ 	.byte	0x03, 0x19
        /*0042*/ 	.short	0x0418


	//----- nvinfo : EIATTR_PARAM_CBANK
	.align		4
        /*0044*/ 	.byte	0x04, 0x0a
        /*0046*/ 	.short	(.L_164 - .L_163)
	.align		4
.L_163:
        /*0048*/ 	.word	index@(.nv.constant0._ZN7cutlass13device_kernelIN5flash19enable_sm80_to_sm89INS1_16FlashAttnFwdSm80INS1_25CollectiveMainloopFwdSm80ILi8ELi1ELb1EN4cute5tupleIJNS5_1CILi128EEENS7_ILi96EEES8_EEELi128ENS_6half_tEfNS_4arch4Sm80ELb0ELb1ELb0ELb0ELb0ELb0ELb1ELb0EEENS1_21CollectiveEpilogueFwdINS6_IJS8_S8_S9_EEENS6_IJNS7_ILi1EEESH_SH_EEESB_SD_Li256ELb0ELb1ELb0ELb0EEENS1_19SingleTileSchedulerILb0ELb0ELb1ELi128EEEEEEEEEvNT_6ParamsE)
        /*004c*/ 	.short	0x0380
        /*004e*/ 	.short	0x0418


	//----- nvinfo : EIATTR_SW_WAR
	.align		4
.L_164:
        /*0050*/ 	.byte	0x04, 0x36
        /*0052*/ 	.short	(.L_166 - .L_165)
.L_165:
        /*0054*/ 	.word	0x00000008
.L_166:


//--------------------- .nv.info._ZN7cutlass13device_kernelIN5flash19enable_sm80_to_sm89INS1_16FlashAttnFwdSm80INS1_25CollectiveMainloopFwdSm80ILi8ELi1ELb1EN4cute5tupleIJNS5_1CILi128EEENS7_ILi96EEES8_EEELi128ENS_6half_tEfNS_4arch4Sm80ELb0ELb1ELb0ELb1ELb0ELb0ELb1ELb0EEENS1_21CollectiveEpilogueFwdINS6_IJS8_S8_S9_EEENS6_IJNS7_ILi1EEESH_SH_EEESB_SD_Li256ELb1ELb1ELb0ELb0EEENS1_19SingleTileSchedulerILb1ELb0ELb1ELi128EEEEEEEEEvNT_6ParamsE --------------------------
	.section	.nv.info._ZN7cutlass13device_kernelIN5flash19enable_sm80_to_sm89INS1_16FlashAttnFwdSm80INS1_25CollectiveMainloopFwdSm80ILi8ELi1ELb1EN4cute5tupleIJNS5_1CILi128EEENS7_ILi96EEES8_EEELi128ENS_6half_tEfNS_4arch4Sm80ELb0ELb1ELb0ELb1ELb0ELb0ELb1ELb0EEENS1_21CollectiveEpilogueFwdINS6_IJS8_S8_S9_EEENS6_IJNS7_ILi1EEESH_SH_EEESB_SD_Li256ELb1ELb1ELb0ELb0EEENS1_19SingleTileSchedulerILb1ELb0ELb1ELi128EEEEEEEEEvNT_6ParamsE,"",@"SHT_CUDA_INFO"
	.sectionflags	@""
	.align	4


	//----- nvinfo : EIATTR_CUDA_API_VERSION
	.align		4
        /*0000*/ 	.byte	0x04, 0x37
        /*0002*/ 	.short	(.L_168 - .L_167)
.L_167:
        /*0004*/ 	.word	0x00000082


	//----- nvinfo : EIATTR_KPARAM_INFO
	.align		4
.L_168:
        /*0008*/ 	.byte	0x04, 0x17
        /*000a*/ 	.short	(.L_170 - .L_169)
.L_169:
        /*000c*/ 	.word	0x00000000
        /*0010*/ 	.short	0x0000
        /*0012*/ 	.short	0x0000
        /*0014*/ 	.byte	0x00, 0xf0, 0x61, 0x10


	//----- nvinfo : EIATTR_SPARSE_MMA_MASK
	.align		4
.L_170:
        /*0018*/ 	.byte	0x03, 0x50
        /*001a*/ 	.short	0x0000


	//----- nvinfo : EIATTR_MAXREG_COUNT
	.align		4
        /*001c*/ 	.byte	0x03, 0x1b
        /*001e*/ 	.short	0x00ff


	//----- nvinfo : EIATTR_MERCURY_ISA_VERSION
	.align		4
        /*0020*/ 	.byte	0x03, 0x5f
        /*0022*/ 	.short	0x0101


	//----- nvinfo : EIATTR_VRC_CTA_INIT_COUNT
	.align		4
        /*0024*/ 	.byte	0x02, 0x4a
	.zero		1
	.zero		1


	//----- nvinfo : EIATTR_EXIT_INSTR_OFFSETS
	.align		4
        /*0028*/ 	.byte	0x04, 0x1c
        /*002a*/ 	.short	(.L_172 - .L_171)


	//   ....[0]....
.L_171:
        /*002c*/ 	.word	0x00000010


	//----- nvinfo : EIATTR_MAX_THREADS
	.align		4
.L_172:
        /*0030*/ 	.byte	0x04, 0x05
        /*0032*/ 	.short	(.L_174 - .L_173)
.L_173:
        /*0034*/ 	.word	0x00000100
        /*0038*/ 	.word	0x00000001
        /*003c*/ 	.word	0x00000001


	//----- nvinfo : EIATTR_CBANK_PARAM_SIZE
	.align		4
.L_174:
        /*0040*/ 	.byte	0x03, 0x19
        /*0042*/ 	.short	0x0418


	//----- nvinfo : EIATTR_PARAM_CBANK
	.align		4
        /*0044*/ 	.byte	0x04, 0x0a
        /*0046*/ 	.short	(.L_176 - .L_175)
	.align		4
.L_175:
        /*0048*/ 	.word	index@(.nv.constant0._ZN7cutlass13device_kernelIN5flash19enable_sm80_to_sm89INS1_16FlashAttnFwdSm80INS1_25CollectiveMainloopFwdSm80ILi8ELi1ELb1EN4cute5tupleIJNS5_1CILi128EEENS7_ILi96EEES8_EEELi128ENS_6half_tEfNS_4arch4Sm80ELb0ELb1ELb0ELb1ELb0ELb0ELb1ELb0EEENS1_21CollectiveEpilogueFwdINS6_IJS8_S8_S9_EEENS6_IJNS7_ILi1EEESH_SH_EEESB_SD_Li256ELb1ELb1ELb0ELb0EEENS1_19SingleTileSchedulerILb1ELb0ELb1ELi128EEEEEEEEEvNT_6ParamsE)
        /*004c*/ 	.short	0x0380
        /*004e*/ 	.short	0x0418


	//----- nvinfo : EIATTR_SW_WAR
	.align		4
.L_176:
        /*0050*/ 	.byte	0x04, 0x36
        /*0052*/ 	.short	(.L_178 - .L_177)
.L_177:
        /*0054*/ 	.word	0x00000008
.L_178:


//--------------------- .nv.info._ZN7cutlass13device_kernelIN5flash19enable_sm80_to_sm89INS1_16FlashAttnFwdSm80INS1_25CollectiveMainloopFwdSm80ILi8ELi1ELb1EN4cute5tupleIJNS5_1CILi128EEENS7_ILi96EEES8_EEELi128ENS_6half_tEfNS_4arch4Sm80ELb0ELb1ELb0ELb1ELb0ELb1ELb1ELb0EEENS1_21CollectiveEpilogueFwdINS6_IJS8_S8_S9_EEENS6_IJNS7_ILi1EEESH_SH_EEESB_SD_Li256ELb1ELb1ELb0ELb0EEENS1_19SingleTileSchedulerILb1ELb0ELb1ELi128EEEEEEEEEvNT_6ParamsE --------------------------
	.section	.nv.info._ZN7cutlass13device_kernelIN5flash19enable_sm80_to_sm89INS1_16FlashAttnFwdSm80INS1_25CollectiveMainloopFwdSm80ILi8ELi1ELb1EN4cute5tupleIJNS5_1CILi128EEENS7_ILi96EEES8_EEELi128ENS_6half_tEfNS_4arch4Sm80ELb0ELb1ELb0ELb1ELb0ELb1ELb1ELb0EEENS1_21CollectiveEpilogueFwdINS6_IJS8_S8_S9_EEENS6_IJNS7_ILi1EEESH_SH_EEESB_SD_Li256ELb1ELb1ELb0ELb0EEENS1_19SingleTileSchedulerILb1ELb0ELb1ELi128EEEEEEEEEvNT_6ParamsE,"",@"SHT_CUDA_INFO"
	.sectionflags	@""
	.align	4


	//----- nvinfo : EIATTR_CUDA_API_VERSION
	.align		4
        /*0000*/ 	.byte	0x04, 0x37
        /*0002*/ 	.short	(.L_180 - .L_179)
.L_179:
        /*0004*/ 	.word	0x00000082


	//----- nvinfo : EIATTR_KPARAM_INFO
	.align		4
.L_180:
        /*0008*/ 	.byte	0x04, 0x17
        /*000a*/ 	.short	(.L_182 - .L_181)
.L_181:
        /*000c*/ 	.word	0x00000000
        /*0010*/ 	.short	0x0000
        /*0012*/ 	.short	0x0000
        /*0014*/ 	.byte	0x00, 0xf0, 0x61, 0x10


	//----- nvinfo : EIATTR_SPARSE_MMA_MASK
	.align		4
.L_182:
        /*0018*/ 	.byte	0x03, 0x50
        /*001a*/ 	.short	0x0000


	//----- nvinfo : EIATTR_MAXREG_COUNT
	.align		4
        /*001c*/ 	.byte	0x03, 0x1b
        /*001e*/ 	.short	0x00ff


	//----- nvinfo : EIATTR_MERCURY_ISA_VERSION
	.align		4
        /*0020*/ 	.byte	0x03, 0x5f
        /*0022*/ 	.short	0x0101


	//----- nvinfo : EIATTR_VRC_CTA_INIT_COUNT
	.align		4
        /*0024*/ 	.byte	0x02, 0x4a
	.zero		1
	.zero		1


	//----- nvinfo : EIATTR_EXIT_INSTR_OFFSETS
	.align		4
        /*0028*/ 	.byte	0x04, 0x1c
        /*002a*/ 	.short	(.L_184 - .L_183)


	//   ....[0]....
.L_183:
        /*002c*/ 	.word	0x00000010


	//----- nvinfo : EIATTR_MAX_THREADS
	.align		4
.L_184:
        /*0030*/ 	.byte	0x04, 0x05
        /*0032*/ 	.short	(.L_186 - .L_185)
.L_185:
        /*0034*/ 	.word	0x00000100
        /*0038*/ 	.word	0x00000001
        /*003c*/ 	.word	0x00000001


	//----- nvinfo : EIATTR_CBANK_PARAM_SIZE
	.align		4
.L_186:
        /*0040*/ 	.byte	0x03, 0x19
        /*0042*/ 	.short	0x0418


	//----- nvinfo : EIATTR_PARAM_CBANK
	.align		4
        /*0044*/ 	.byte	0x04, 0x0a
        /*0046*/ 	.short	(.L_188 - .L_187)
	.align		4
.L_187:
        /*0048*/ 	.word	index@(.nv.constant0._ZN7cutlass13device_kernelIN5flash19enable_sm80_to_sm89INS1_16FlashAttnFwdSm80INS1_25CollectiveMainloopFwdSm80ILi8ELi1ELb1EN4cute5tupleIJNS5_1CILi128EEENS7_ILi96EEES8_EEELi128ENS_6half_tEfNS_4arch4Sm80ELb0ELb1ELb0ELb1ELb0ELb1ELb1ELb0EEENS1_21CollectiveEpilogueFwdINS6_IJS8_S8_S9_EEENS6_IJNS7_ILi1EEESH_SH_EEESB_SD_Li256ELb1ELb1ELb0ELb0EEENS1_19SingleTileSchedulerILb1ELb0ELb1ELi128EEEEEEEEEvNT_6ParamsE)
        /*004c*/ 	.short	0x0380
        /*004e*/ 	.short	0x0418


	//----- nvinfo : EIATTR_SW_WAR
	.align		4
.L_188:
        /*0050*/ 	.byte	0x04, 0x36
        /*0052*/ 	.short	(.L_190 - .L_189)
.L_189:
        /*0054*/ 	.word	0x00000008
.L_190:


//--------------------- .nv.info._ZN7cutlass13device_kernelIN5flash19enable_sm80_to_sm89INS1_16FlashAttnFwdSm80INS1_25CollectiveMainloopFwdSm80ILi8ELi1ELb1EN4cute5tupleIJNS5_1CILi128EEES8_S8_EEELi128ENS_6half_tEfNS_4arch4Sm80ELb1ELb0ELb0ELb0ELb0ELb0ELb1ELb0EEENS1_21CollectiveEpilogueFwdIS9_NS6_IJNS7_ILi1EEESF_SF_EEESA_SC_Li256ELb0ELb1ELb0ELb0EEENS1_30DynamicPersistentTileSchedulerILi256ELi256ELb0ELb1ELb0EEEEEEEEEvNT_6ParamsE --------------------------
	.section	.nv.info._ZN7cutlass13device_kernelIN5flash19enable_sm80_to_sm89INS1_16FlashAttnFwdSm80INS1_25CollectiveMainloopFwdSm80ILi8ELi1ELb1EN4cute5tupleIJNS5_1CILi128EEES8_S8_EEELi128ENS_6half_tEfNS_4arch4Sm80ELb1ELb0ELb0ELb0ELb0ELb0ELb1ELb0EEENS1_21CollectiveEpilogueFwdIS9_NS6_IJNS7_ILi1EEESF_SF_EEESA_SC_Li256ELb0ELb1ELb0ELb0EEENS1_30DynamicPersistentTileSchedulerILi256ELi256ELb0ELb1ELb0EEEEEEEEEvNT_6ParamsE,"",@"SHT_CUDA_INFO"
	.sectionflags	@""
	.align	4


	//----- nvinfo : EIATTR_CUDA_API_VERSION
	.align		4
        /*0000*/ 	.byte	0x04, 0x37
        /*0002*/ 	.short	(.L_192 - .L_191)
.L_191:
        /*0004*/ 	.word	0x00000082


	//----- nvinfo : EIATTR_KPARAM_INFO
	.align		4
.L_192:
        /*0008*/ 	.byte	0x04, 0x17
        /*000a*/ 	.short	(.L_194 - .L_193)
.L_193:
        /*000c*/ 	.word	0x00000000
        /*0010*/ 	.short	0x0000
        /*0012*/ 	.short	0x0000
        /*0014*/ 	.byte	0x00, 0xf0, 0xa1, 0x10


	//----- nvinfo : EIATTR_SPARSE_MMA_MASK
	.align		4
.L_194:
        /*0018*/ 	.byte	0x03, 0x50
        /*001a*/ 	.short	0x0000


	//----- nvinfo : EIATTR_MAXREG_COUNT
	.align		4
        /*001c*/ 	.byte	0x03, 0x1b
        /*001e*/ 	.short	0x00ff


	//----- nvinfo : EIATTR_MERCURY_ISA_VERSION
	.align		4
        /*0020*/ 	.byte	0x03, 0x5f
        /*0022*/ 	.short	0x0101


	//----- nvinfo : EIATTR_VRC_CTA_INIT_COUNT
	.align		4
        /*0024*/ 	.byte	0x02, 0x4a
	.zero		1
	.zero		1


	//----- nvinfo : EIATTR_EXIT_INSTR_OFFSETS
	.align		4
        /*0028*/ 	.byte	0x04, 0x1c
        /*002a*/ 	.short	(.L_196 - .L_195)


	//   ....[0]....
.L_195:
        /*002c*/ 	.word	0x00000010


	//----- nvinfo : EIATTR_MAX_THREADS
	.align		4
.L_196:
        /*0030*/ 	.byte	0x04, 0x05
        /*0032*/ 	.short	(.L_198 - .L_197)
.L_197:
        /*0034*/ 	.word	0x00000100
        /*0038*/ 	.word	0x00000001
        /*003c*/ 	.word	0x00000001


	//----- nvinfo : EIATTR_CBANK_PARAM_SIZE
	.align		4
.L_198:
        /*0040*/ 	.byte	0x03, 0x19
        /*0042*/ 	.short	0x0428


	//----- nvinfo : EIATTR_PARAM_CBANK
	.align		4
        /*0044*/ 	.byte	0x04, 0x0a
        /*0046*/ 	.short	(.L_200 - .L_199)
	.align		4
.L_199:
        /*0048*/ 	.word	index@(.nv.constant0._ZN7cutlass13device_kernelIN5flash19enable_sm80_to_sm89INS1_16FlashAttnFwdSm80INS1_25CollectiveMainloopFwdSm80ILi8ELi1ELb1EN4cute5tupleIJNS5_1CILi128EEES8_S8_EEELi128ENS_6half_tEfNS_4arch4Sm80ELb1ELb0ELb0ELb0ELb0ELb0ELb1ELb0EEENS1_21CollectiveEpilogueFwdIS9_NS6_IJNS7_ILi1EEESF_SF_EEESA_SC_Li256ELb0ELb1ELb0ELb0EEENS1_30DynamicPersistentTileSchedulerILi256ELi256ELb0ELb1ELb0EEEEEEEEEvNT_6ParamsE)
        /*004c*/ 	.short	0x0380
        /*004e*/ 	.short	0x0428


	//----- nvinfo : EIATTR_SW_WAR
	.align		4
.L_200:
        /*0050*/ 	.byte	0x04, 0x36
        /*0052*/ 	.short	(.L_202 - .L_201)
.L_201:
        /*0054*/ 	.word	0x00000008
.L_202:


//--------------------- .nv.info._ZN7cutlass13device_kernelIN5flash19enable_sm80_to_sm89INS1_16FlashAttnFwdSm80INS1_25CollectiveMainloopFwdSm80ILi8ELi1ELb1EN4cute5tupleIJNS5_1CILi128EEES8_S8_EEELi128ENS_6half_tEfNS_4arch4Sm80ELb1ELb0ELb0ELb1ELb0ELb0ELb1ELb0EEENS1_21CollectiveEpilogueFwdIS9_NS6_IJNS7_ILi1EEESF_SF_EEESA_SC_Li256ELb1ELb1ELb0ELb0EEENS1_19SingleTileSchedulerILb1ELb0ELb1ELi128EEEEEEEEEvNT_6ParamsE --------------------------
	.section	.nv.info._ZN7cutlass13device_kernelIN5flash19enable_sm80_to_sm89INS1_16FlashAttnFwdSm80INS1_25CollectiveMainloopFwdSm80ILi8ELi1ELb1EN4cute5tupleIJNS5_1CILi128EEES8_S8_EEELi128ENS_6half_tEfNS_4arch4Sm80ELb1ELb0ELb0ELb1ELb0ELb0ELb1ELb0EEENS1_21CollectiveEpilogueFwdIS9_NS6_IJNS7_ILi1EEESF_SF_EEESA_SC_Li256ELb1ELb1ELb0ELb0EEENS1_19SingleTileSchedulerILb1ELb0ELb1ELi128EEEEEEEEEvNT_6ParamsE,"",@"SHT_CUDA_INFO"
	.sectionflags	@""
	.align	4


	//----- nvinfo : EIATTR_CUDA_API_VERSION
	.align		4
        /*0000*/ 	.byte	0x04, 0x37
        /*0002*/ 	.short	(.L_204 - .L_203)
.L_203:
        /*0004*/ 	.word	0x00000082


	//----- nvinfo : EIATTR_KPARAM_INFO
	.align		4
.L_204:
        /*0008*/ 	.byte	0x04, 0x17
        /*000a*/ 	.short	(.L_206 - .L_205)
.L_205:
        /*000c*/ 	.word	0x00000000
        /*0010*/ 	.short	0x0000
        /*0012*/ 	.short	0x0000
        /*0014*/ 	.byte	0x00, 0xf0, 0x61, 0x10


	//----- nvinfo : EIATTR_SPARSE_MMA_MASK
	.align		4
.L_206:
        /*0018*/ 	.byte	0x03, 0x50
        /*001a*/ 	.short	0x0000


	//----- nvinfo : EIATTR_MAXREG_COUNT
	.align		4
        /*001c*/ 	.byte	0x03, 0x1b
        /*001e*/ 	.short	0x00ff


	//----- nvinfo : EIATTR_MERCURY_ISA_VERSION
	.align		4
        /*0020*/ 	.byte	0x03, 0x5f
        /*0022*/ 	.short	0x0101


	//----- nvinfo : EIATTR_VRC_CTA_INIT_COUNT
	.align		4
        /*0024*/ 	.byte	0x02, 0x4a
	.zero		1
	.zero		1


	//----- nvinfo : EIATTR_EXIT_INSTR_OFFSETS
	.align		4
        /*0028*/ 	.byte	0x04, 0x1c
        /*002a*/ 	.short	(.L_208 - .L_207)


	//   ....[0]....
.L_207:
        /*002c*/ 	.word	0x00000010


	//----- nvinfo : EIATTR_MAX_THREADS
	.align		4
.L_208:
        /*0030*/ 	.byte	0x04, 0x05
        /*0032*/ 	.short	(.L_210 - .L_209)
.L_209:
        /*0034*/ 	.word	0x00000100
        /*0038*/ 	.word	0x00000001
        /*003c*/ 	.word	0x00000001


	//----- nvinfo : EIATTR_CBANK_PARAM_SIZE
	.align		4
.L_210:
        /*0040*/ 	.byte	0x03, 0x19
        /*0042*/ 	.short	0x0418


	//----- nvinfo : EIATTR_PARAM_CBANK
	.align		4
        /*0044*/ 	.byte	0x04, 0x0a
        /*0046*/ 	.short	(.L_212 - .L_211)
	.align		4
.L_211:
        /*0048*/ 	.word	index@(.nv.constant0._ZN7cutlass13device_kernelIN5flash19enable_sm80_to_sm89INS1_16FlashAttnFwdSm80INS1_25CollectiveMainloopFwdSm80ILi8ELi1ELb1EN4cute5tupleIJNS5_1CILi128EEES8_S8_EEELi128ENS_6half_tEfNS_4arch4Sm80ELb1ELb0ELb0ELb1ELb0ELb0ELb1ELb0EEENS1_21CollectiveEpilogueFwdIS9_NS6_IJNS7_ILi1EEESF_SF_EEESA_SC_Li256ELb1ELb1ELb0ELb0EEENS1_19SingleTileSchedulerILb1ELb0ELb1ELi128EEEEEEEEEvNT_6ParamsE)
        /*004c*/ 	.short	0x0380
        /*004e*/ 	.short	0x0418


	//----- nvinfo : EIATTR_SW_WAR
	.align		4
.L_212:
        /*0050*/ 	.byte	0x04, 0x36
        /*0052*/ 	.short	(.L_214 - .L_213)
.L_213:
        /*0054*/ 	.word	0x00000008
.L_214:


//--------------------- .nv.info._ZN7cutlass13device_kernelIN5flash19enable_sm80_to_sm89INS1_16FlashAttnFwdSm80INS1_25CollectiveMainloopFwdSm80ILi8ELi1ELb1EN4cute5tupleIJNS5_1CILi128EEES8_S8_EEELi128ENS_6half_tEfNS_4arch4Sm80ELb1ELb0ELb0ELb1ELb0ELb1ELb1ELb0EEENS1_21CollectiveEpilogueFwdIS9_NS6_IJNS7_ILi1EEESF_SF_EEESA_SC_Li256ELb1ELb1ELb0ELb0EEENS1_19SingleTileSchedulerILb1ELb0ELb1ELi128EEEEEEEEEvNT_6ParamsE --------------------------
	.section	.nv.info._ZN7cutlass13device_kernelIN5flash19enable_sm80_to_sm89INS1_16FlashAttnFwdSm80INS1_25CollectiveMainloopFwdSm80ILi8ELi1ELb1EN4cute5tupleIJNS5_1CILi128EEES8_S8_EEELi128ENS_6half_tEfNS_4arch4Sm80ELb1ELb0ELb0ELb1ELb0ELb1ELb1ELb0EEENS1_21CollectiveEpilogueFwdIS9_NS6_IJNS7_ILi1EEESF_SF_EEESA_SC_Li256ELb1ELb1ELb0ELb0EEENS1_19SingleTileSchedulerILb1ELb0ELb1ELi128EEEEEEEEEvNT_6ParamsE,"",@"SHT_CUDA_INFO"
	.sectionflags	@""
	.align	4


	//----- nvinfo : EIATTR_CUDA_API_VERSION
	.align		4
        /*0000*/ 	.byte	0x04, 0x37
        /*0002*/ 	.short	(.L_216 - .L_215)
.L_215:
        /*0004*/ 	.word	0x00000082


	//----- nvinfo : EIATTR_KPARAM_INFO
	.align		4
.L_216:
        /*0008*/ 	.byte	0x04, 0x17
        /*000a*/ 	.short	(.L_218 - .L_217)
.L_217:
        /*000c*/ 	.word	0x00000000
        /*0010*/ 	.short	0x0000
        /*0012*/ 	.short	0x0000
        /*0014*/ 	.byte	0x00, 0xf0, 0x61, 0x10


	//----- nvinfo : EIATTR_SPARSE_MMA_MASK
	.align		4
.L_218:
        /*0018*/ 	.byte	0x03, 0x50
        /*001a*/ 	.short	0x0000


	//----- nvinfo : EIATTR_MAXREG_COUNT
	.align		4
        /*001c*/ 	.byte	0x03, 0x1b
        /*001e*/ 	.short	0x00ff


	//----- nvinfo : EIATTR_MERCURY_ISA_VERSION
	.align		4
        /*0020*/ 	.byte	0x03, 0x5f
        /*0022*/ 	.short	0x0101


	//----- nvinfo : EIATTR_VRC_CTA_INIT_COUNT
	.align		4
        /*0024*/ 	.byte	0x02, 0x4a
	.zero		1
	.zero		1


	//----- nvinfo : EIATTR_EXIT_INSTR_OFFSETS
	.align		4
        /*0028*/ 	.byte	0x04, 0x1c
        /*002a*/ 	.short	(.L_220 - .L_219)


	//   ....[0]....
.L_219:
        /*002c*/ 	.word	0x00000010


	//----- nvinfo : EIATTR_MAX_THREADS
	.align		4
.L_220:
        /*0030*/ 	.byte	0x04, 0x05
        /*0032*/ 	.short	(.L_222 - .L_221)
.L_221:
        /*0034*/ 	.word	0x00000100
        /*0038*/ 	.word	0x00000001
        /*003c*/ 	.word	0x00000001


	//----- nvinfo : EIATTR_CBANK_PARAM_SIZE
	.align		4
.L_222:
        /*0040*/ 	.byte	0x03, 0x19
        /*0042*/ 	.short	0x0418


	//----- nvinfo : EIATTR_PARAM_CBANK
	.align		4
        /*0044*/ 	.byte	0x04, 0x0a
        /*0046*/ 	.short	(.L_224 - .L_223)
	.align		4
.L_223:
        /*0048*/ 	.word	index@(.nv.constant0._ZN7cutlass13device_kernelIN5flash19enable_sm80_to_sm89INS1_16FlashAttnFwdSm80INS1_25CollectiveMainloopFwdSm80ILi8ELi1ELb1EN4cute5tupleIJNS5_1CILi128EEES8_S8_EEELi128ENS_6half_tEfNS_4arch4Sm80ELb1ELb0ELb0ELb1ELb0ELb1ELb1ELb0EEENS1_21CollectiveEpilogueFwdIS9_NS6_IJNS7_ILi1EEESF_SF_EEESA_SC_Li256ELb1ELb1ELb0ELb0EEENS1_19SingleTileSchedulerILb1ELb0ELb1ELi128EEEEEEEEEvNT_6ParamsE)
        /*004c*/ 	.short	0x0380
        /*004e*/ 	.short	0x0418


	//----- nvinfo : EIATTR_SW_WAR
	.align		4
.L_224:
        /*0050*/ 	.byte	0x04, 0x36
        /*0052*/ 	.short	(.L_226 - .L_225)
.L_225:
        /*0054*/ 	.word	0x00000008
.L_226:


//--------------------- .nv.info._ZN7cutlass13device_kernelIN5flash19enable_sm80_to_sm89INS1_16FlashAttnFwdSm80INS1_25CollectiveMainloopFwdSm80ILi4ELi1ELb0EN4cute5tupleIJNS5_1CILi128EEENS7_ILi64EEES8_EEELi128ENS_6half_tEfNS_4arch4Sm80ELb0ELb0ELb0ELb0ELb0ELb0ELb1ELb0EEENS1_21CollectiveEpilogueFwdINS6_IJS8_S8_S9_EEENS6_IJNS7_ILi1EEESH_SH_EEESB_SD_Li128ELb0ELb1ELb0ELb0EEENS1_19SingleTileSchedulerILb0ELb0ELb1ELi128EEEEEEEEEvNT_6ParamsE --------------------------
	.section	.nv.info._ZN7cutlass13device_kernelIN5flash19enable_sm80_to_sm89INS1_16FlashAttnFwdSm80INS1_25CollectiveMainloopFwdSm80ILi4ELi1ELb0EN4cute5tupleIJNS5_1CILi128EEENS7_ILi64EEES8_EEELi128ENS_6half_tEfNS_4arch4Sm80ELb0ELb0ELb0ELb0ELb0ELb0ELb1ELb0EEENS1_21CollectiveEpilogueFwdINS6_IJS8_S8_S9_EEENS6_IJNS7_ILi1EEESH_SH_EEESB_SD_Li128ELb0ELb1ELb0ELb0EEENS1_19SingleTileSchedulerILb0ELb0ELb1ELi128EEEEEEEEEvNT_6ParamsE,"",@"SHT_CUDA_INFO"
	.sectionflags	@""
	.align	4


	//----- nvinfo : EIATTR_CUDA_API_VERSION
	.align		4
        /*0000*/ 	.byte	0x04, 0x37
        /*0002*/ 	.short	(.L_228 - .L_227)
.L_227:
        /*0004*/ 	.word	0x00000082


	//----- nvinfo : EIATTR_KPARAM_INFO
	.align		4
.L_228:
        /*0008*/ 	.byte	0x04, 0x17
        /*000a*/ 	.short	(.L_230 - .L_229)
.L_229:
        /*000c*/ 	.word	0x00000000
        /*0010*/ 	.short	0x0000
        /*0012*/ 	.short	0x0000
        /*0014*/ 	.byte	0x00, 0xf0, 0x61, 0x10


	//----- nvinfo : EIATTR_SPARSE_MMA_MASK
	.align		4
.L_230:
        /*0018*/ 	.byte	0x03, 0x50
        /*001a*/ 	.short	0x0000


	//----- nvinfo : EIATTR_MAXREG_COUNT
	.align		4
        /*001c*/ 	.byte	0x03, 0x1b
        /*001e*/ 	.short	0x00ff


	//----- nvinfo : EIATTR_MERCURY_ISA_VERSION
	.align		4
        /*0020*/ 	.byte	0x03, 0x5f
        /*0022*/ 	.short	0x0101


	//----- nvinfo : EIATTR_VRC_CTA_INIT_COUNT
	.align		4
        /*0024*/ 	.byte	0x02, 0x4a
	.zero		1
	.zero		1


	//----- nvinfo : EIATTR_EXIT_INSTR_OFFSETS
	.align		4
        /*0028*/ 	.byte	0x04, 0x1c
        /*002a*/ 	.short	(.L_232 - .L_231)


	//   ....[0]....
.L_231:
        /*002c*/ 	.word	0x00000010


	//----- nvinfo : EIATTR_MAX_THREADS
	.align		4
.L_232:
        /*0030*/ 	.byte	0x04, 0x05
        /*0032*/ 	.short	(.L_234 - .L_233)
.L_233:
        /*0034*/ 	.word	0x00000080
        /*0038*/ 	.word	0x00000001
        /*003c*/ 	.word	0x00000001


	//----- nvinfo : EIATTR_CBANK_PARAM_SIZE
	.align		4
.L_234:
        /*0040*/ 	.byte	0x03, 0x19
        /*0042*/ 	.short	0x0418


	//----- nvinfo : EIATTR_PARAM_CBANK
	.align		4
        /*0044*/ 	.byte	0x04, 0x0a
        /*0046*/ 	.short	(.L_236 - .L_235)
	.align		4
.L_235:
        /*0048*/ 	.word	index@(.nv.constant0._ZN7cutlass13device_kernelIN5flash19enable_sm80_to_sm89INS1_16FlashAttnFwdSm80INS1_25CollectiveMainloopFwdSm80ILi4ELi1ELb0EN4cute5tupleIJNS5_1CILi128EEENS7_ILi64EEES8_EEELi128ENS_6half_tEfNS_4arch4Sm80ELb0ELb0ELb0ELb0ELb0ELb0ELb1ELb0EEENS1_21CollectiveEpilogueFwdINS6_IJS8_S8_S9_EEENS6_IJNS7_ILi1EEESH_SH_EEESB_SD_Li128ELb0ELb1ELb0ELb0EEENS1_19SingleTileSchedulerILb0ELb0ELb1ELi128EEEEEEEEEvNT_6ParamsE)
        /*004c*/ 	.short	0x0380
        /*004e*/ 	.short	0x0418


	//----- nvinfo : EIATTR_SW_WAR
	.align		4
.L_236:
        /*0050*/ 	.byte	0x04, 0x36
        /*0052*/ 	.short	(.L_238 - .L_237)
.L_237:
        /*0054*/ 	.word	0x00000008
.L_238:


//--------------------- .nv.info._ZN7cutlass13device_kernelIN5flash19enable_sm80_to_sm89INS1_16FlashAttnFwdSm80INS1_25CollectiveMainloopFwdSm80ILi4ELi1ELb0EN4cute5tupleIJNS5_1CILi128EEENS7_ILi64EEES8_EEELi128ENS_6half_tEfNS_4arch4Sm80ELb0ELb0ELb0ELb1ELb0ELb0ELb1ELb0EEENS1_21CollectiveEpilogueFwdINS6_IJS8_S8_S9_EEENS6_IJNS7_ILi1EEESH_SH_EEESB_SD_Li128ELb1ELb1ELb0ELb0EEENS1_19SingleTileSchedulerILb1ELb0ELb1ELi128EEEEEEEEEvNT_6ParamsE --------------------------
	.section	.nv.info._ZN7cutlass13device_kernelIN5flash19enable_sm80_to_sm89INS1_16FlashAttnFwdSm80INS1_25CollectiveMainloopFwdSm80ILi4ELi1ELb0EN4cute5tupleIJNS5_1CILi128EEENS7_ILi64EEES8_EEELi128ENS_6half_tEfNS_4arch4Sm80ELb0ELb0ELb0ELb1ELb0ELb0ELb1ELb0EEENS1_21CollectiveEpilogueFwdINS6_IJS8_S8_S9_EEENS6_IJNS7_ILi1EEESH_SH_EEESB_SD_Li128ELb1ELb1ELb0ELb0EEENS1_19SingleTileSchedulerILb1ELb0ELb1ELi128EEEEEEEEEvNT_6ParamsE,"",@"SHT_CUDA_INFO"
	.sectionflags	@""
	.align	4


	//----- nvinfo : EIATTR_CUDA_API_VERSION
	.align		4
        /*0000*/ 	.byte	0x04, 0x37
        /*0002*/ 	.short	(.L_240 - .L_239)
.L_239:
        /*0004*/ 	.word	0x00000082


	//----- nvinfo : EIATTR_KPARAM_INFO
	.align		4
.L_240:
        /*0008*/ 	.byte	0x04, 0x17
        /*000a*/ 	.short	(.L_242 - .L_241)
.L_241:
        /*000c*/ 	.word	0x00000000
        /*0010*/ 	.short	0x0000
        /*0012*/ 	.short	0x0000
        /*0014*/ 	.byte	0x00, 0xf0, 0x61, 0x10


	//----- nvinfo : EIATTR_SPARSE_MMA_MASK
	.align		4
.L_242:
        /*0018*/ 	.byte	0x03, 0x50
        /*001a*/ 	.short	0x0000


	//----- nvinfo : EIATTR_MAXREG_COUNT
	.align		4
        /*001c*/ 	.byte	0x03, 0x1b
        /*001e*/ 	.short	0x00ff


	//----- nvinfo : EIATTR_MERCURY_ISA_VERSION
	.align		4
        /*0020*/ 	.byte	0x03, 0x5f
        /*0022*/ 	.short	0x0101


	//----- nvinfo : EIATTR_VRC_CTA_INIT_COUNT
	.align		4
        /*0024*/ 	.byte	0x02, 0x4a
	.zero		1
	.zero		1


	//----- nvinfo : EIATTR_EXIT_INSTR_OFFSETS
	.align		4
        /*0028*/ 	.byte	0x04, 0x1c
        /*002a*/ 	.short	(.L_244 - .L_243)


	//   ....[0]....
.L_243:
        /*002c*/ 	.word	0x00000010


	//----- nvinfo : EIATTR_MAX_THREADS
	.align		4
.L_244:
        /*0030*/ 	.byte	0x04, 0x05
        /*0032*/ 	.short	(.L_246 - .L_245)
.L_245:
        /*0034*/ 	.word	0x00000080
        /*0038*/ 	.word	0x00000001
        /*003c*/ 	.word	0x00000001


	//----- nvinfo : EIATTR_CBANK_PARAM_SIZE
	.align		4
.L_246:
        /*0040*/ 	.byte	0x03, 0x19
        /*0042*/ 	.short	0x0418


	//----- nvinfo : EIATTR_PARAM_CBANK
	.align		4
        /*0044*/ 	.byte	0x04, 0x0a
        /*0046*/ 	.short	(.L_248 - .L_247)
	.align		4
.L_247:
        /*0048*/ 	.word	index@(.nv.constant0._ZN7cutlass13device_kernelIN5flash19enable_sm80_to_sm89INS1_16FlashAttnFwdSm80INS1_25CollectiveMainloopFwdSm80ILi4ELi1ELb0EN4cute5tupleIJNS5_1CILi128EEENS7_ILi64EEES8_EEELi128ENS_6half_tEfNS_4arch4Sm80ELb0ELb0ELb0ELb1ELb0ELb0ELb1ELb0EEENS1_21CollectiveEpilogueFwdINS6_IJS8_S8_S9_EEENS6_IJNS7_ILi1EEESH_SH_EEESB_SD_Li128ELb1ELb1ELb0ELb0EEENS1_19SingleTileSchedulerILb1ELb0ELb1ELi128EEEEEEEEEvNT_6ParamsE)
        /*004c*/ 	.short	0x0380
        /*004e*/ 	.short	0x0418


	//----- nvinfo : EIATTR_SW_WAR
	.align		4
.L_248:
        /*0050*/ 	.byte	0x04, 0x36
        /*0052*/ 	.short	(.L_250 - .L_249)
.L_249:
        /*0054*/ 	.word	0x00000008
.L_250:


//--------------------- .nv.info._ZN7cutlass13device_kernelIN5flash19enable_sm80_to_sm89INS1_16FlashAttnFwdSm80INS1_25CollectiveMainloopFwdSm80ILi4ELi1ELb0EN4cute5tupleIJNS5_1CILi128EEENS7_ILi64EEES8_EEELi128ENS_6half_tEfNS_4arch4Sm80ELb0ELb0ELb0ELb1ELb0ELb1ELb1ELb0EEENS1_21CollectiveEpilogueFwdINS6_IJS8_S8_S9_EEENS6_IJNS7_ILi1EEESH_SH_EEESB_SD_Li128ELb1ELb1ELb0ELb0EEENS1_19SingleTileSchedulerILb1ELb0ELb1ELi128EEEEEEEEEvNT_6ParamsE --------------------------
	.section	.nv.info._ZN7cutlass13device_kernelIN5flash19enable_sm80_to_sm89INS1_16FlashAttnFwdSm80INS1_25CollectiveMainloopFwdSm80ILi4ELi1ELb0EN4cute5tupleIJNS5_1CILi128EEENS7_ILi64EEES8_EEELi128ENS_6half_tEfNS_4arch4Sm80ELb0ELb0ELb0ELb1ELb0ELb1ELb1ELb0EEENS1_21CollectiveEpilogueFwdINS6_IJS8_S8_S9_EEENS6_IJNS7_ILi1EEESH_SH_EEESB_SD_Li128ELb1ELb1ELb0ELb0EEENS1_19SingleTileSchedulerILb1ELb0ELb1ELi128EEEEEEEEEvNT_6ParamsE,"",@"SHT_CUDA_INFO"
	.sectionflags	@""
	.align	4


	//----- nvinfo : EIATTR_CUDA_API_VERSION
	.align		4
        /*0000*/ 	.byte	0x04, 0x37
        /*0002*/ 	.short	(.L_252 - .L_251)
.L_251:
        /*0004*/ 	.word	0x00000082


	//----- nvinfo : EIATTR_KPARAM_INFO
	.align		4
.L_252:
        /*0008*/ 	.byte	0x04, 0x17
        /*000a*/ 	.short	(.L_254 - .L_253)
.L_253:
        /*000c*/ 	.word	0x00000000
        /*0010*/ 	.short	0x0000
        /*0012*/ 	.short	0x0000
        /*0014*/ 	.byte	0x00, 0xf0, 0x61, 0x10


	//----- nvinfo : EIATTR_SPARSE_MMA_MASK
	.align		4
.L_254:
        /*0018*/ 	.byte	0x03, 0x50
        /*001a*/ 	.short	0x0000


	//----- nvinfo : EIATTR_MAXREG_COUNT
	.align		4
        /*001c*/ 	.byte	0x03, 0x1b
        /*001e*/ 	.short	0x00ff


	//----- nvinfo : EIATTR_MERCURY_ISA_VERSION
	.align		4
        /*0020*/ 	.byte	0x03, 0x5f
        /*0022*/ 	.short	0x0101


	//----- nvinfo : EIATTR_VRC_CTA_INIT_COUNT
	.align		4
        /*0024*/ 	.byte	0x02, 0x4a
	.zero		1
	.zero		1


	//----- nvinfo : EIATTR_EXIT_INSTR_OFFSETS
	.align		4
        /*0028*/ 	.byte	0x04, 0x1c
        /*002a*/ 	.short	(.L_256 - .L_255)


	//   ....[0]....
.L_255:
        /*002c*/ 	.word	0x00000010


	//----- nvinfo : EIATTR_MAX_THREADS
	.align		4
.L_256:
        /*0030*/ 	.byte	0x04, 0x05
        /*0032*/ 	.short	(.L_258 - .L_257)
.L_257:
        /*0034*/ 	.word	0x00000080
        /*0038*/ 	.word	0x00000001
        /*003c*/ 	.word	0x00000001


	//----- nvinfo : EIATTR_CBANK_PARAM_SIZE
	.align		4
.L_258:
        /*0040*/ 	.byte	0x03, 0x19
        /*0042*/ 	.short	0x0418


	//----- nvinfo : EIATTR_PARAM_CBANK
	.align		4
        /*0044*/ 	.byte	0x04, 0x0a
        /*0046*/ 	.short	(.L_260 - .L_259)
	.align		4
.L_259:
        /*0048*/ 	.word	index@(.nv.constant0._ZN7cutlass13device_kernelIN5flash19enable_sm80_to_sm89INS1_16FlashAttnFwdSm80INS1_25CollectiveMainloopFwdSm80ILi4ELi1ELb0EN4cute5tupleIJNS5_1CILi128EEENS7_ILi64EEES8_EEELi128ENS_6half_tEfNS_4arch4Sm80ELb0ELb0ELb0ELb1ELb0ELb1ELb1ELb0EEENS1_21CollectiveEpilogueFwdINS6_IJS8_S8_S9_EEENS6_IJNS7_ILi1EEESH_SH_EEESB_SD_Li128ELb1ELb1ELb0ELb0EEENS1_19SingleTileSchedulerILb1ELb0ELb1ELi128EEEEEEEEEvNT_6ParamsE)
        /*004c*/ 	.short	0x0380
        /*004e*/ 	.short	0x0418


	//----- nvinfo : EIATTR_SW_WAR
	.align		4
.L_260:
        /*0050*/ 	.byte	0x04, 0x36
        /*0052*/ 	.short	(.L_262 - .L_261)
.L_261:
        /*0054*/ 	.word	0x00000008
.L_262:


//--------------------- .nv.info._ZN7cutlass13device_kernelIN5flash19enable_sm80_to_sm89INS1_16FlashAttnFwdSm80INS1_25CollectiveMainloopFwdSm80ILi4ELi1ELb0EN4cute5tupleIJNS5_1CILi128EEENS7_ILi48EEES8_EEELi128ENS_6half_tEfNS_4arch4Sm80ELb0ELb1ELb0ELb0ELb0ELb0ELb1ELb0EEENS1_21CollectiveEpilogueFwdINS6_IJS8_S8_S9_EEENS6_IJNS7_ILi1EEESH_SH_EEESB_SD_Li128ELb0ELb1ELb0ELb0EEENS1_19SingleTileSchedulerILb0ELb0ELb1ELi128EEEEEEEEEvNT_6ParamsE --------------------------
	.section	.nv.info._ZN7cutlass13device_kernelIN5flash19enable_sm80_to_sm89INS1_16FlashAttnFwdSm80INS1_25CollectiveMainloopFwdSm80ILi4ELi1ELb0EN4cute5tupleIJNS5_1CILi128EEENS7_ILi48EEES8_EEELi128ENS_6half_tEfNS_4arch4Sm80ELb0ELb1ELb0ELb0ELb0ELb0ELb1ELb0EEENS1_21CollectiveEpilogueFwdINS6_IJS8_S8_S9_EEENS6_IJNS7_ILi1EEESH_SH_EEESB_SD_Li128ELb0ELb1ELb0ELb0EEENS1_19SingleTileSchedulerILb0ELb0ELb1ELi128EEEEEEEEEvNT_6ParamsE,"",@"SHT_CUDA_INFO"
	.sectionflags	@""
	.align	4


	//----- nvinfo : EIATTR_CUDA_API_VERSION
	.align		4
        /*0000*/ 	.byte	0x04, 0x37
        /*0002*/ 	.short	(.L_264 - .L_263)
.L_263:
        /*0004*/ 	.word	0x00000082


	//----- nvinfo : EIATTR_KPARAM_INFO
	.align		4
.L_264:
        /*0008*/ 	.byte	0x04, 0x17
        /*000a*/ 	.short	(.L_266 - .L_265)
.L_265:
        /*000c*/ 	.word	0x00000000
        /*0010*/ 	.short	0x0000
        /*0012*/ 	.short	0x0000
        /*0014*/ 	.byte	0x00, 0xf0, 0x61, 0x10


	//----- nvinfo : EIATTR_SPARSE_MMA_MASK
	.align		4
.L_266:
        /*0018*/ 	.byte	0x03, 0x50
        /*001a*/ 	.short	0x0000


	//----- nvinfo : EIATTR_MAXREG_COUNT
	.align		4
        /*001c*/ 	.byte	0x03, 0x1b
        /*001e*/ 	.short	0x00ff


	//----- nvinfo : EIATTR_MERCURY_ISA_VERSION
	.align		4
        /*0020*/ 	.byte	0x03, 0x5f
        /*0022*/ 	.short	0x0101


	//----- nvinfo : EIATTR_VRC_CTA_INIT_COUNT
	.align		4
        /*0024*/ 	.byte	0x02, 0x4a
	.zero		1
	.zero		1


	//----- nvinfo : EIATTR_EXIT_INSTR_OFFSETS
	.align		4
        /*0028*/ 	.byte	0x04, 0x1c
        /*002a*/ 	.short	(.L_268 - .L_267)


	//   ....[0]....
.L_267:
        /*002c*/ 	.word	0x00000010


	//----- nvinfo : EIATTR_MAX_THREADS
	.align		4
.L_268:
        /*0030*/ 	.byte	0x04, 0x05
        /*0032*/ 	.short	(.L_270 - .L_269)
.L_269:
        /*0034*/ 	.word	0x00000080
        /*0038*/ 	.word	0x00000001
        /*003c*/ 	.word	0x00000001


	//----- nvinfo : EIATTR_CBANK_PARAM_SIZE
	.align		4
.L_270:
        /*0040*/ 	.byte	0x03, 0x19
        /*0042*/ 	.short	0x0418


	//----- nvinfo : EIATTR_PARAM_CBANK
	.align		4
        /*0044*/ 	.byte	0x04, 0x0a
        /*0046*/ 	.short	(.L_272 - .L_271)
	.align		4
.L_271:
        /*0048*/ 	.word	index@(.nv.constant0._ZN7cutlass13device_kernelIN5flash19enable_sm80_to_sm89INS1_16FlashAttnFwdSm80INS1_25CollectiveMainloopFwdSm80ILi4ELi1ELb0EN4cute5tupleIJNS5_1CILi128EEENS7_ILi48EEES8_EEELi128ENS_6half_tEfNS_4arch4Sm80ELb0ELb1ELb0ELb0ELb0ELb0ELb1ELb0EEENS1_21CollectiveEpilogueFwdINS6_IJS8_S8_S9_EEENS6_IJNS7_ILi1EEESH_SH_EEESB_SD_Li128ELb0ELb1ELb0ELb0EEENS1_19SingleTileSchedulerILb0ELb0ELb1ELi128EEEEEEEEEvNT_6ParamsE)
        /*004c*/ 	.short	0x0380
        /*004e*/ 	.short	0x0418


	//----- nvinfo : EIATTR_SW_WAR
	.align		4
.L_272:
        /*0050*/ 	.byte	0x04, 0x36
        /*0052*/ 	.short	(.L_274 - .L_273)
.L_273:
        /*0054*/ 	.word	0x00000008
.L_274:


//--------------------- .nv.info._ZN7cutlass13device_kernelIN5flash19enable_sm80_to_sm89INS1_16FlashAttnFwdSm80INS1_25CollectiveMainloopFwdSm80ILi4ELi1ELb0EN4cute5tupleIJNS5_1CILi128EEENS7_ILi48EEES8_EEELi128ENS_6half_tEfNS_4arch4Sm80ELb0ELb1ELb0ELb1ELb0ELb0ELb1ELb0EEENS1_21CollectiveEpilogueFwdINS6_IJS8_S8_S9_EEENS6_IJNS7_ILi1EEESH_SH_EEESB_SD_Li128ELb1ELb1ELb0ELb0EEENS1_19SingleTileSchedulerILb1ELb0ELb1ELi128EEEEEEEEEvNT_6ParamsE --------------------------
	.section	.nv.info._ZN7cutlass13device_kernelIN5flash19enable_sm80_to_sm89INS1_16FlashAttnFwdSm80INS1_25CollectiveMainloopFwdSm80ILi4ELi1ELb0EN4cute5tupleIJNS5_1CILi128EEENS7_ILi48EEES8_EEELi128ENS_6half_tEfNS_4arch4Sm80ELb0ELb1ELb0ELb1ELb0ELb0ELb1ELb0EEENS1_21CollectiveEpilogueFwdINS6_IJS8_S8_S9_EEENS6_IJNS7_ILi1EEESH_SH_EEESB_SD_Li128ELb1ELb1ELb0ELb0EEENS1_19SingleTileSchedulerILb1ELb0ELb1ELi128EEEEEEEEEvNT_6ParamsE,"",@"SHT_CUDA_INFO"
	.sectionflags	@""
	.align	4


	//----- nvinfo : EIATTR_CUDA_API_VERSION
	.align		4
        /*0000*/ 	.byte	0x04, 0x37
        /*0002*/ 	.short	(.L_276 - .L_275)
.L_275:
        /*0004*/ 	.word	0x00000082


	//----- nvinfo : EIATTR_KPARAM_INFO
	.align		4
.L_276:
        /*0008*/ 	.byte	0x04, 0x17
        /*000a*/ 	.short	(.L_278 - .L_277)
.L_277:
        /*000c*/ 	.word	0x00000000
        /*0010*/ 	.short	0x0000
        /*0012*/ 	.short	0x0000
        /*0014*/ 	.byte	0x00, 0xf0, 0x61, 0x10


	//----- nvinfo : EIATTR_SPARSE_MMA_MASK
	.align		4
.L_278:
        /*0018*/ 	.byte	0x03, 0x50
        /*001a*/ 	.short	0x0000


	//----- nvinfo : EIATTR_MAXREG_COUNT
	.align		4
        /*001c*/ 	.byte	0x03, 0x1b
        /*001e*/ 	.short	0x00ff


	//----- nvinfo : EIATTR_MERCURY_ISA_VERSION
	.align		4
        /*0020*/ 	.byte	0x03, 0x5f
        /*0022*/ 	.short	0x0101


	//----- nvinfo : EIATTR_VRC_CTA_INIT_COUNT
	.align		4
        /*0024*/ 	.byte	0x02, 0x4a
	.zero		1
	.zero		1


	//----- nvinfo : EIATTR_EXIT_INSTR_OFFSETS
	.align		4
        /*0028*/ 	.byte	0x04, 0x1c
        /*002a*/ 	.short	(.L_280 - .L_279)


	//   ....[0]....
.L_279:
        /*002c*/ 	.word	0x00000010


	//----- nvinfo : EIATTR_MAX_THREADS
	.align		4
.L_280:
        /*0030*/ 	.byte	0x04, 0x05
        /*0032*/ 	.short	(.L_282 - .L_281)
.L_281:
        /*0034*/ 	.word	0x00000080
        /*0038*/ 	.word	0x00000001
        /*003c*/ 	.word	0x00000001


	//----- nvinfo : EIATTR_CBANK_PARAM_SIZE
	.align		4
.L_282:
        /*0040*/ 	.byte	0x03, 0x19
        /*0042*/ 	.short	0x0418


	//----- nvinfo : EIATTR_PARAM_CBANK
	.align		4
        /*0044*/ 	.byte	0x04, 0x0a
        /*0046*/ 	.short	(.L_284 - .L_283)
	.align		4
.L_283:
        /*0048*/ 	.word	index@(.nv.constant0._ZN7cutlass13device_kernelIN5flash19enable_sm80_to_sm89INS1_16FlashAttnFwdSm80INS1_25CollectiveMainloopFwdSm80ILi4ELi1ELb0EN4cute5tupleIJNS5_1CILi128EEENS7_ILi48EEES8_EEELi128ENS_6half_tEfNS_4arch4Sm80ELb0ELb1ELb0ELb1ELb0ELb0ELb1ELb0EEENS1_21CollectiveEpilogueFwdINS6_IJS8_S8_S9_EEENS6_IJNS7_ILi1EEESH_SH_EEESB_SD_Li128ELb1ELb1ELb0ELb0EEENS1_19SingleTileSchedulerILb1ELb0ELb1ELi128EEEEEEEEEvNT_6ParamsE)
        /*004c*/ 	.short	0x0380
        /*004e*/ 	.short	0x0418


	//----- nvinfo : EIATTR_SW_WAR
	.align		4
.L_284:
        /*0050*/ 	.byte	0x04, 0x36
        /*0052*/ 	.short	(.L_286 - .L_285)
.L_285:
        /*0054*/ 	.word	0x00000008
.L_286:


//--------------------- .nv.info._ZN7cutlass13device_kernelIN5flash19enable_sm80_to_sm89INS1_16FlashAttnFwdSm80INS1_25CollectiveMainloopFwdSm80ILi4ELi1ELb0EN4cute5tupleIJNS5_1CILi128EEENS7_ILi48EEES8_EEELi128ENS_6half_tEfNS_4arch4Sm80ELb0ELb1ELb0ELb1ELb0ELb1ELb1ELb0EEENS1_21CollectiveEpilogueFwdINS6_IJS8_S8_S9_EEENS6_IJNS7_ILi1EEESH_SH_EEESB_SD_Li128ELb1ELb1ELb0ELb0EEENS1_19SingleTileSchedulerILb1ELb0ELb1ELi128EEEEEEEEEvNT_6ParamsE --------------------------
	.section	.nv.info._ZN7cutlass13device_kernelIN5flash19enable_sm80_to_sm89INS1_16FlashAttnFwdSm80INS1_25CollectiveMainloopFwdSm80ILi4ELi1ELb0EN4cute5tupleIJNS5_1CILi128EEENS7_ILi48EEES8_EEELi128ENS_6half_tEfNS_4arch4Sm80ELb0ELb1ELb0ELb1ELb0ELb1ELb1ELb0EEENS1_21CollectiveEpilogueFwdINS6_IJS8_S8_S9_EEENS6_IJNS7_ILi1EEESH_SH_EEESB_SD_Li128ELb1ELb1ELb0ELb0EEENS1_19SingleTileSchedulerILb1ELb0ELb1ELi128EEEEEEEEEvNT_6ParamsE,"",@"SHT_CUDA_INFO"
	.sectionflags	@""
	.align	4


	//----- nvinfo : EIATTR_CUDA_API_VERSION
	.align		4
        /*0000*/ 	.byte	0x04, 0x37
        /*0002*/ 	.short	(.L_288 - .L_287)
.L_287:
        /*0004*/ 	.word	0x00000082


	//----- nvinfo : EIATTR_KPARAM_INFO
	.align		4
.L_288:
        /*0008*/ 	.byte	0x04, 0x17
        /*000a*/ 	.short	(.L_290 - .L_289)
.L_289:
        /*000c*/ 	.word	0x00000000
        /*0010*/ 	.short	0x0000
        /*0012*/ 	.short	0x0000
        /*0014*/ 	.byte	0x00, 0xf0, 0x61, 0x10


	//----- nvinfo : EIATTR_SPARSE_MMA_MASK
	.align		4
.L_290:
        /*0018*/ 	.byte	0x03, 0x50
        /*001a*/ 	.short	0x0000


	//----- nvinfo : EIATTR_MAXREG_COUNT
	.align		4
        /*001c*/ 	.byte	0x03, 0x1b
        /*001e*/ 	.short	0x00ff


	//----- nvinfo : EIATTR_MERCURY_ISA_VERSION
	.align		4
        /*0020*/ 	.byte	0x03, 0x5f
        /*0022*/ 	.short	0x0101


	//----- nvinfo : EIATTR_VRC_CTA_INIT_COUNT
	.align		4
        /*0024*/ 	.byte	0x02, 0x4a
	.zero		1
	.zero		1


	//----- nvinfo : EIATTR_EXIT_INSTR_OFFSETS
	.align		4
        /*0028*/ 	.byte	0x04, 0x1c
        /*002a*/ 	.short	(.L_292 - .L_291)


	//   ....[0]....
.L_291:
        /*002c*/ 	.word	0x00000010


	//----- nvinfo : EIATTR_MAX_THREADS
	.align		4
.L_292:
        /*0030*/ 	.byte	0x04, 0x05
        /*0032*/ 	.short	(.L_294 - .L_293)
.L_293:
        /*0034*/ 	.word	0x00000080
        /*0038*/ 	.word	0x00000001
        /*003c*/ 	.word	0x00000001


	//----- nvinfo : EIATTR_CBANK_PARAM_SIZE
	.align		4
.L_294:
        /*0040*/ 	.byte	0x03, 0x19
        /*0042*/ 	.short	0x0418


	//----- nvinfo : EIATTR_PARAM_CBANK
	.align		4
        /*0044*/ 	.byte	0x04, 0x0a
        /*0046*/ 	.short	(.L_296 - .L_295)
	.align		4
.L_295:
        /*0048*/ 	.word	index@(.nv.constant0._ZN7cutlass13device_kernelIN5flash19enable_sm80_to_sm89INS1_16FlashAttnFwdSm80INS1_25CollectiveMainloopFwdSm80ILi4ELi1ELb0EN4cute5tupleIJNS5_1CILi128EEENS7_ILi48EEES8_EEELi128ENS_6half_tEfNS_4arch4Sm80ELb0ELb1ELb0ELb1ELb0ELb1ELb1ELb0EEENS1_21CollectiveEpilogueFwdINS6_IJS8_S8_S9_EEENS6_IJNS7_ILi1EEESH_SH_EEESB_SD_Li128ELb1ELb1ELb0ELb0EEENS1_19SingleTileSchedulerILb1ELb0ELb1ELi128EEEEEEEEEvNT_6ParamsE)
        /*004c*/ 	.short	0x0380
        /*004e*/ 	.short	0x0418


	//----- nvinfo : EIATTR_SW_WAR
	.align		4
.L_296:
        /*0050*/ 	.byte	0x04, 0x36
        /*0052*/ 	.short	(.L_298 - .L_297)
.L_297:
        /*0054*/ 	.word	0x00000008
.L_298:


//--------------------- .nv.info._ZN7cutlass13device_kernelIN5flash19enable_sm80_to_sm89INS1_16FlashAttnFwdSm80INS1_25CollectiveMainloopFwdSm80ILi4ELi1ELb0EN4cute5tupleIJNS5_1CILi128EEENS7_ILi64EEES8_EEELi128ENS_6half_tEfNS_4arch4Sm80ELb1ELb0ELb0ELb0ELb0ELb0ELb1ELb0EEENS1_21CollectiveEpilogueFwdINS6_IJS8_S8_S9_EEENS6_IJNS7_ILi1EEESH_SH_EEESB_SD_Li128ELb0ELb1ELb0ELb0EEENS1_30DynamicPersistentTileSchedulerILi128ELi128ELb0ELb1ELb0EEEEEEEEEvNT_6ParamsE --------------------------
	.section	.nv.info._ZN7cutlass13device_kernelIN5flash19enable_sm80_to_sm89INS1_16FlashAttnFwdSm80INS1_25CollectiveMainloopFwdSm80ILi4ELi1ELb0EN4cute5tupleIJNS5_1CILi128EEENS7_ILi64EEES8_EEELi128ENS_6half_tEfNS_4arch4Sm80ELb1ELb0ELb0ELb0ELb0ELb0ELb1ELb0EEENS1_21CollectiveEpilogueFwdINS6_IJS8_S8_S9_EEENS6_IJNS7_ILi1EEESH_SH_EEESB_SD_Li128ELb0ELb1ELb0ELb0EEENS1_30DynamicPersistentTileSchedulerILi128ELi128ELb0ELb1ELb0EEEEEEEEEvNT_6ParamsE,"",@"SHT_CUDA_INFO"
	.sectionflags	@""
	.align	4


	//----- nvinfo : EIATTR_CUDA_API_VERSION
	.align		4
        /*0000*/ 	.byte	0x04, 0x37
        /*0002*/ 	.short	(.L_300 - .L_299)
.L_299:
        /*0004*/ 	.word	0x00000082


	//----- nvinfo : EIATTR_KPARAM_INFO
	.align		4
.L_300:
        /*0008*/ 	.byte	0x04, 0x17
        /*000a*/ 	.short	(.L_302 - .L_301)
.L_301:
        /*000c*/ 	.word	0x00000000
        /*0010*/ 	.short	0x0000
        /*0012*/ 	.short	0x0000
        /*0014*/ 	.byte	0x00, 0xf0, 0xa1, 0x10


	//----- nvinfo : EIATTR_SPARSE_MMA_MASK
	.align		4
.L_302:
        /*0018*/ 	.byte	0x03, 0x50
        /*001a*/ 	.short	0x0000


	//----- nvinfo : EIATTR_MAXREG_COUNT
	.align		4
        /*001c*/ 	.byte	0x03, 0x1b
        /*001e*/ 	.short	0x00ff


	//----- nvinfo : EIATTR_MERCURY_ISA_VERSION
	.align		4
        /*0020*/ 	.byte	0x03, 0x5f
        /*0022*/ 	.short	0x0101


	//----- nvinfo : EIATTR_VRC_CTA_INIT_COUNT
	.align		4
        /*0024*/ 	.byte	0x02, 0x4a
	.zero		1
	.zero		1


	//----- nvinfo : EIATTR_EXIT_INSTR_OFFSETS
	.align		4
        /*0028*/ 	.byte	0x04, 0x1c
        /*002a*/ 	.short	(.L_304 - .L_303)


	//   ....[0]....
.L_303:
        /*002c*/ 	.word	0x00000010


	//----- nvinfo : EIATTR_MAX_THREADS
	.align		4
.L_304:
        /*0030*/ 	.byte	0x04, 0x05
        /*0032*/ 	.short	(.L_306 - .L_305)
.L_305:
        /*0034*/ 	.word	0x00000080
        /*0038*/ 	.word	0x00000001
        /*003c*/ 	.word	0x00000001


	//----- nvinfo : EIATTR_CBANK_PARAM_SIZE
	.align		4
.L_306:
        /*0040*/ 	.byte	0x03, 0x19
        /*0042*/ 	.short	0x0428


	//----- nvinfo : EIATTR_PARAM_CBANK
	.align		4
        /*0044*/ 	.byte	0x04, 0x0a
        /*0046*/ 	.short	(.L_308 - .L_307)
	.align		4
.L_307:
        /*0048*/ 	.word	index@(.nv.constant0._ZN7cutlass13device_kernelIN5flash19enable_sm80_to_sm89INS1_16FlashAttnFwdSm80INS1_25CollectiveMainloopFwdSm80ILi4ELi1ELb0EN4cute5tupleIJNS5_1CILi128EEENS7_ILi64EEES8_EEELi128ENS_6half_tEfNS_4arch4Sm80ELb1ELb0ELb0ELb0ELb0ELb0ELb1ELb0EEENS1_21CollectiveEpilogueFwdINS6_IJS8_S8_S9_EEENS6_IJNS7_ILi1EEESH_SH_EEESB_SD_Li128ELb0ELb1ELb0ELb0EEENS1_30DynamicPersistentTileSchedulerILi128ELi128ELb0ELb1ELb0EEEEEEEEEvNT_6ParamsE)
        /*004c*/ 	.short	0x0380
        /*004e*/ 	.short	0x0428


	//----- nvinfo : EIATTR_SW_WAR
	.align		4
.L_308:
        /*0050*/ 	.byte	0x04, 0x36
        /*0052*/ 	.short	(.L_310 - .L_309)
.L_309:
        /*0054*/ 	.word	0x00000008
.L_310:


//--------------------- .nv.info._ZN7cutlass13device_kernelIN5flash19enable_sm80_to_sm89INS1_16FlashAttnFwdSm80INS1_25CollectiveMainloopFwdSm80ILi4ELi1ELb0EN4cute5tupleIJNS5_1CILi128EEENS7_ILi64EEES8_EEELi128ENS_6half_tEfNS_4arch4Sm80ELb1ELb0ELb0ELb1ELb0ELb0ELb1ELb0EEENS1_21CollectiveEpilogueFwdINS6_IJS8_S8_S9_EEENS6_IJNS7_ILi1EEESH_SH_EEESB_SD_Li128ELb1ELb1ELb0ELb0EEENS1_19SingleTileSchedulerILb1ELb0ELb1ELi128EEEEEEEEEvNT_6ParamsE --------------------------
	.section	.nv.info._ZN7cutlass13device_kernelIN5flash19enable_sm80_to_sm89INS1_16FlashAttnFwdSm80INS1_25CollectiveMainloopFwdSm80ILi4ELi1ELb0EN4cute5tupleIJNS5_1CILi128EEENS7_ILi64EEES8_EEELi128ENS_6half_tEfNS_4arch4Sm80ELb1ELb0ELb0ELb1ELb0ELb0ELb1ELb0EEENS1_21CollectiveEpilogueFwdINS6_IJS8_S8_S9_EEENS6_IJNS7_ILi1EEESH_SH_EEESB_SD_Li128ELb1ELb1ELb0ELb0EEENS1_19SingleTileSchedulerILb1ELb0ELb1ELi128EEEEEEEEEvNT_6ParamsE,"",@"SHT_CUDA_INFO"
	.sectionflags	@""
	.align	4


	//----- nvinfo : EIATTR_CUDA_API_VERSION
	.align		4
        /*0000*/ 	.byte	0x04, 0x37
        /*0002*/ 	.short	(.L_312 - .L_311)
.L_311:
        /*0004*/ 	.word	0x00000082


	//----- nvinfo : EIATTR_KPARAM_INFO
	.align		4
.L_312:
        /*0008*/ 	.byte	0x04, 0x17
        /*000a*/ 	.short	(.L_314 - .L_313)
.L_313:
        /*000c*/ 	.word	0x00000000
        /*0010*/ 	.short	0x0000
        /*0012*/ 	.short	0x0000
        /*0014*/ 	.byte	0x00, 0xf0, 0x61, 0x10


	//----- nvinfo : EIATTR_SPARSE_MMA_MASK
	.align		4
.L_314:
        /*0018*/ 	.byte	0x03, 0x50
        /*001a*/ 	.short	0x0000


	//----- nvinfo : EIATTR_MAXREG_COUNT
	.align		4
        /*001c*/ 	.byte	0x03, 0x1b
        /*001e*/ 	.short	0x00ff


	//----- nvinfo : EIATTR_MERCURY_ISA_VERSION
	.align		4
        /*0020*/ 	.byte	0x03, 0x5f
        /*0022*/ 	.short	0x0101


	//----- nvinfo : EIATTR_VRC_CTA_INIT_COUNT
	.align		4
        /*0024*/ 	.byte	0x02, 0x4a
	.zero		1
	.zero		1


	//----- nvinfo : EIATTR_EXIT_INSTR_OFFSETS
	.align		4
        /*0028*/ 	.byte	0x04, 0x1c
        /*002a*/ 	.short	(.L_316 - .L_315)


	//   ....[0]....
.L_315:
        /*002c*/ 	.word	0x00000010


	//----- nvinfo : EIATTR_MAX_THREADS
	.align		4
.L_316:
        /*0030*/ 	.byte	0x04, 0x05
        /*0032*/ 	.short	(.L_318 - .L_317)
.L_317:
        /*0034*/ 	.word	0x00000080
        /*0038*/ 	.word	0x00000001
        /*003c*/ 	.word	0x00000001


	//----- nvinfo : EIATTR_CBANK_PARAM_SIZE
	.align		4
.L_318:
        /*0040*/ 	.byte	0x03, 0x19
        /*0042*/ 	.short	0x0418


	//----- nvinfo : EIATTR_PARAM_CBANK
	.align		4
        /*0044*/ 	.byte	0x04, 0x0a
        /*0046*/ 	.short	(.L_320 - .L_319)
	.align		4
.L_319:
        /*0048*/ 	.word	index@(.nv.constant0._ZN7cutlass13device_kernelIN5flash19enable_sm80_to_sm89INS1_16FlashAttnFwdSm80INS1_25CollectiveMainloopFwdSm80ILi4ELi1ELb0EN4cute5tupleIJNS5_1CILi128EEENS7_ILi64EEES8_EEELi128ENS_6half_tEfNS_4arch4Sm80ELb1ELb0ELb0ELb1ELb0ELb0ELb1ELb0EEENS1_21CollectiveEpilogueFwdINS6_IJS8_S8_S9_EEENS6_IJNS7_ILi1EEESH_SH_EEESB_SD_Li128ELb1ELb1ELb0ELb0EEENS1_19SingleTileSchedulerILb1ELb0ELb1ELi128EEEEEEEEEvNT_6ParamsE)
        /*004c*/ 	.short	0x0380
        /*004e*/ 	.short	0x0418


	//----- nvinfo : EIATTR_SW_WAR
	.align		4
.L_320:
        /*0050*/ 	.byte	0x04, 0x36
        /*0052*/ 	.short	(.L_322 - .L_321)
.L_321:
        /*0054*/ 	.word	0x00000008
.L_322:


//--------------------- .nv.info._ZN7cutlass13device_kernelIN5flash19enable_sm80_to_sm89INS1_16FlashAttnFwdSm80INS1_25CollectiveMainloopFwdSm80ILi4ELi1ELb0EN4cute5tupleIJNS5_1CILi128EEENS7_ILi64EEES8_EEELi128ENS_6half_tEfNS_4arch4Sm80ELb1ELb0ELb0ELb1ELb0ELb1ELb1ELb0EEENS1_21CollectiveEpilogueFwdINS6_IJS8_S8_S9_EEENS6_IJNS7_ILi1EEESH_SH_EEESB_SD_Li128ELb1ELb1ELb0ELb0EEENS1_19SingleTileSchedulerILb1ELb0ELb1ELi128EEEEEEEEEvNT_6ParamsE --------------------------
	.section	.nv.info._ZN7cutlass13device_kernelIN5flash19enable_sm80_to_sm89INS1_16FlashAttnFwdSm80INS1_25CollectiveMainloopFwdSm80ILi4ELi1ELb0EN4cute5tupleIJNS5_1CILi128EEENS7_ILi64EEES8_EEELi128ENS_6half_tEfNS_4arch4Sm80ELb1ELb0ELb0ELb1ELb0ELb1ELb1ELb0EEENS1_21CollectiveEpilogueFwdINS6_IJS8_S8_S9_EEENS6_IJNS7_ILi1EEESH_SH_EEESB_SD_Li128ELb1ELb1ELb0ELb0EEENS1_19SingleTileSchedulerILb1ELb0ELb1ELi128EEEEEEEEEvNT_6ParamsE,"",@"SHT_CUDA_INFO"
	.sectionflags	@""
	.align	4


	//----- nvinfo : EIATTR_CUDA_API_VERSION
	.align		4
        /*0000*/ 	.byte	0x04, 0x37
        /*0002*/ 	.short	(.L_324 - .L_323)
.L_323:
        /*0004*/ 	.word	0x00000082


	//----- nvinfo : EIATTR_KPARAM_INFO
	.align		4
.L_324:
        /*0008*/ 	.byte	0x04, 0x17
        /*000a*/ 	.short	(.L_326 - .L_325)
.L_325:
        /*000c*/ 	.word	0x00000000
        /*0010*/ 	.short	0x0000
        /*0012*/ 	.short	0x0000
        /*0014*/ 	.byte	0x00, 0xf0, 0x61, 0x10


	//----- nvinfo : EIATTR_SPARSE_MMA_MASK
	.align		4
.L_326:
        /*0018*/ 	.byte	0x03, 0x50
        /*001a*/ 	.short	0x0000


	//----- nvinfo : EIATTR_MAXREG_COUNT
	.align		4
        /*001c*/ 	.byte	0x03, 0x1b
        /*001e*/ 	.short	0x00ff


	//----- nvinfo : EIATTR_MERCURY_ISA_VERSION
	.align		4
        /*0020*/ 	.byte	0x03, 0x5f
        /*0022*/ 	.short	0x0101


	//----- nvinfo : EIATTR_VRC_CTA_INIT_COUNT
	.align		4
        /*0024*/ 	.byte	0x02, 0x4a
	.zero		1
	.zero		1


	//----- nvinfo : EIATTR_EXIT_INSTR_OFFSETS
	.align		4
        /*0028*/ 	.byte	0x04, 0x1c
        /*002a*/ 	.short	(.L_328 - .L_327)


	//   ....[0]....
.L_327:
        /*002c*/ 	.word	0x00000010


	//----- nvinfo : EIATTR_MAX_THREADS
	.align		4
.L_328:
        /*0030*/ 	.byte	0x04, 0x05
        /*0032*/ 	.short	(.L_330 - .L_329)
.L_329:
        /*0034*/ 	.word	0x00000080
        /*0038*/ 	.word	0x00000001
        /*003c*/ 	.word	0x00000001


	//----- nvinfo : EIATTR_CBANK_PARAM_SIZE
	.align		4
.L_330:
        /*0040*/ 	.byte	0x03, 0x19
        /*0042*/ 	.short	0x0418


	//----- nvinfo : EIATTR_PARAM_CBANK
	.align		4
        /*0044*/ 	.byte	0x04, 0x0a
        /*0046*/ 	.short	(.L_332 - .L_331)
	.align		4
.L_331:
        /*0048*/ 	.word	index@(.nv.constant0._ZN7cutlass13device_kernelIN5flash19enable_sm80_to_sm89INS1_16FlashAttnFwdSm80INS1_25CollectiveMainloopFwdSm80ILi4ELi1ELb0EN4cute5tupleIJNS5_1CILi128EEENS7_ILi64EEES8_EEELi128ENS_6half_tEfNS_4arch4Sm80ELb1ELb0ELb0ELb1ELb0ELb1ELb1ELb0EEENS1_21CollectiveEpilogueFwdINS6_IJS8_S8_S9_EEENS6_IJNS7_ILi1EEESH_SH_EEESB_SD_Li128ELb1ELb1ELb0ELb0EEENS1_19SingleTileSchedulerILb1ELb0ELb1ELi128EEEEEEEEEvNT_6ParamsE)
        /*004c*/ 	.short	0x0380
        /*004e*/ 	.short	0x0418


	//----- nvinfo : EIATTR_SW_WAR
	.align		4
.L_332:
        /*0050*/ 	.byte	0x04, 0x36
        /*0052*/ 	.short	(.L_334 - .L_333)
.L_333:
        /*0054*/ 	.word	0x00000008
.L_334:


//--------------------- .nv.callgraph             --------------------------
	.section	.nv.callgraph,"",@"SHT_CUDA_CALLGRAPH"
	.align	4
	.sectionentsize	8
	.align		4
        /*0000*/ 	.word	0x00000000
	.align		4
        /*0004*/ 	.word	0xffffffff
	.align		4
        /*0008*/ 	.word	0x00000000
	.align		4
        /*000c*/ 	.word	0xfffffffe
	.align		4
        /*0010*/ 	.word	0x00000000
	.align		4
        /*0014*/ 	.word	0xfffffffd
	.align		4
        /*0018*/ 	.word	0x00000000
	.align		4
        /*001c*/ 	.word	0xfffffffc


//--------------------- .nv.constant4             --------------------------
	.section	.nv.constant4,"a",@progbits
	.align	8
	.align		8
.nv.constant4:
        /*0000*/ 	.dword	_ZN66_INTERNAL_06b178dd_30_flash_fwd_hdim128_fp16_sm80_cu_ceb34e2a_28614cuda3std3__45__cpo5beginE
	.align		8
        /*0008*/ 	.dword	_ZN66_INTERNAL_06b178dd_30_flash_fwd_hdim128_fp16_sm80_cu_ceb34e2a_28614cuda3std3__45__cpo3endE
	.align		8
        /*0010*/ 	.dword	_ZN66_INTERNAL_06b178dd_30_flash_fwd_hdim128_fp16_sm80_cu_ceb34e2a_28614cuda3std3__45__cpo6cbeginE
	.align		8
        /*0018*/ 	.dword	_ZN66_INTERNAL_06b178dd_30_flash_fwd_hdim128_fp16_sm80_cu_ceb34e2a_28614cuda3std3__45__cpo4cendE
	.align		8
        /*0020*/ 	.dword	_ZN66_INTERNAL_06b178dd_30_flash_fwd_hdim128_fp16_sm80_cu_ceb34e2a_28614cuda3std3__468_GLOBAL__N__06b178dd_30_flash_fwd_hdim128_fp16_sm80_cu_ceb34e2a_28616ignoreE
	.align		8
        /*0028*/ 	.dword	_ZN66_INTERNAL_06b178dd_30_flash_fwd_hdim128_fp16_sm80_cu_ceb34e2a_28614cuda3std3__419piecewise_constructE
	.align		8
        /*0030*/ 	.dword	_ZN66_INTERNAL_06b178dd_30_flash_fwd_hdim128_fp16_sm80_cu_ceb34e2a_28614cuda3std3__48in_placeE
	.align		8
        /*0038*/ 	.dword	_ZN66_INTERNAL_06b178dd_30_flash_fwd_hdim128_fp16_sm80_cu_ceb34e2a_28614cuda3std6ranges3__45__cpo4swapE
	.align		8
        /*0040*/ 	.dword	_ZN66_INTERNAL_06b178dd_30_flash_fwd_hdim128_fp16_sm80_cu_ceb34e2a_28614cuda3std6ranges3__45__cpo9iter_moveE
	.align		8
        /*0048*/ 	.dword	_ZN66_INTERNAL_06b178dd_30_flash_fwd_hdim128_fp16_sm80_cu_ceb34e2a_28614cute7productE
	.align		8
        /*0050*/ 	.dword	_ZN66_INTERNAL_06b178dd_30_flash_fwd_hdim128_fp16_sm80_cu_ceb34e2a_28614cute1_E


//--------------------- .text._ZN7cutlass13device_kernelIN5flash19enable_sm80_to_sm89INS1_16FlashAttnFwdSm80INS1_25CollectiveMainloopFwdSm80ILi8ELi1ELb1EN4cute5tupleIJNS5_1CILi128EEES8_S8_EEELi128ENS_6half_tEfNS_4arch4Sm80ELb0ELb0ELb0ELb0ELb0ELb0ELb1ELb0EEENS1_21CollectiveEpilogueFwdIS9_NS6_IJNS7_ILi1EEESF_SF_EEESA_SC_Li256ELb0ELb1ELb0ELb0EEENS1_19SingleTileSchedulerILb0ELb0ELb1ELi128EEEEEEEEEvNT_6ParamsE --------------------------
	.section	.text._ZN7cutlass13device_kernelIN5flash19enable_sm80_to_sm89INS1_16FlashAttnFwdSm80INS1_25CollectiveMainloopFwdSm80ILi8ELi1ELb1EN4cute5tupleIJNS5_1CILi128EEES8_S8_EEELi128ENS_6half_tEfNS_4arch4Sm80ELb0ELb0ELb0ELb0ELb0ELb0ELb1ELb0EEENS1_21CollectiveEpilogueFwdIS9_NS6_IJNS7_ILi1EEESF_SF_EEESA_SC_Li256ELb0ELb1ELb0ELb0EEENS1_19SingleTileSchedulerILb0ELb0ELb1ELi128EEEEEEEEEvNT_6ParamsE,"ax",@progbits
	.align	128
.text._ZN7cutlass13device_kernelIN5flash19enable_sm80_to_sm89INS1_16FlashAttnFwdSm80INS1_25CollectiveMainloopFwdSm80ILi8ELi1ELb1EN4cute5tupleIJNS5_1CILi128EEES8_S8_EEELi128ENS_6half_tEfNS_4arch4Sm80ELb0ELb0ELb0ELb0ELb0ELb0ELb1ELb0EEENS1_21CollectiveEpilogueFwdIS9_NS6_IJNS7_ILi1EEESF_SF_EEESA_SC_Li256ELb0ELb1ELb0ELb0EEENS1_19SingleTileSchedulerILb0ELb0ELb1ELi128EEEEEEEEEvNT_6ParamsE:
        .type           _ZN7cutlass13device_kernelIN5flash19enable_sm80_to_sm89INS1_16FlashAttnFwdSm80INS1_25CollectiveMainloopFwdSm80ILi8ELi1ELb1EN4cute5tupleIJNS5_1CILi128EEES8_S8_EEELi128ENS_6half_tEfNS_4arch4Sm80ELb0ELb0ELb0ELb0ELb0ELb0ELb1ELb0EEENS1_21CollectiveEpilogueFwdIS9_NS6_IJNS7_ILi1EEESF_SF_EEESA_SC_Li256ELb0ELb1ELb0ELb0EEENS1_19SingleTileSchedulerILb0ELb0ELb1ELi128EEEEEEEEEvNT_6ParamsE,@function
        .size           _ZN7cutlass13device_kernelIN5flash19enable_sm80_to_sm89INS1_16FlashAttnFwdSm80INS1_25CollectiveMainloopFwdSm80ILi8ELi1ELb1EN4cute5tupleIJNS5_1CILi128EEES8_S8_EEELi128ENS_6half_tEfNS_4arch4Sm80ELb0ELb0ELb0ELb0ELb0ELb0ELb1ELb0EEENS1_21CollectiveEpilogueFwdIS9_NS6_IJNS7_ILi1EEESF_SF_EEESA_SC_Li256ELb0ELb1ELb0ELb0EEENS1_19SingleTileSchedulerILb0ELb0ELb1ELi128EEEEEEEEEvNT_6ParamsE,(.L_x_18 - _ZN7cutlass13device_kernelIN5flash19enable_sm80_to_sm89INS1_16FlashAttnFwdSm80INS1_25CollectiveMainloopFwdSm80ILi8ELi1ELb1EN4cute5tupleIJNS5_1CILi128EEES8_S8_EEELi128ENS_6half_tEfNS_4arch4Sm80ELb0ELb0ELb0ELb0ELb0ELb0ELb1ELb0EEENS1_21CollectiveEpilogueFwdIS9_NS6_IJNS7_ILi1EEESF_SF_EEESA_SC_Li256ELb0ELb1ELb0ELb0EEENS1_19SingleTileSchedulerILb0ELb0ELb1ELi128EEEEEEEEEvNT_6ParamsE)
        .other          _ZN7cutlass13device_kernelIN5flash19enable_sm80_to_sm89INS1_16FlashAttnFwdSm80INS1_25CollectiveMainloopFwdSm80ILi8ELi1ELb1EN4cute5tupleIJNS5_1CILi128EEES8_S8_EEELi128ENS_6half_tEfNS_4arch4Sm80ELb0ELb0ELb0ELb0ELb0ELb0ELb1ELb0EEENS1_21CollectiveEpilogueFwdIS9_NS6_IJNS7_ILi1EEESF_SF_EEESA_SC_Li256ELb0ELb1ELb0ELb0EEENS1_19SingleTileSchedulerILb0ELb0ELb1ELi128EEEEEEEEEvNT_6ParamsE,@"STO_CUDA_ENTRY STV_DEFAULT"
_ZN7cutlass13device_kernelIN5flash19enable_sm80_to_sm89INS1_16FlashAttnFwdSm80INS1_25CollectiveMainloopFwdSm80ILi8ELi1ELb1EN4cute5tupleIJNS5_1CILi128EEES8_S8_EEELi128ENS_6half_tEfNS_4arch4Sm80ELb0ELb0ELb0ELb0ELb0ELb0ELb1ELb0EEENS1_21CollectiveEpilogueFwdIS9_NS6_IJNS7_ILi1EEESF_SF_EEESA_SC_Li256ELb0ELb1ELb0ELb0EEENS1_19SingleTileSchedulerILb0ELb0ELb1ELi128EEEEEEEEEvNT_6ParamsE:
[----:B------:R-:W-:Y:S01]  /*0000*/  LDC R1, c[0x0][0x37c] ;  /* 0x0000df00ff017b82 */ /* 0x000fe20000000800 */
[----:B------:R-:W-:Y:S05]  /*0010*/  EXIT ;  /* 0x000000000000794d */ /* 0x000fea0003800000 */
.L_x_0:
[----:B------:R-:W-:-:S00]  /*0020*/  BRA `(.L_x_0) ;  /* 0xfffffffc00fc7947 */ /* 0x000fc0000383ffff */
[----:B------:R-:W-:-:S00]  /*0030*/  NOP ;  /* 0x0000000000007918 */ /* 0x000fc00000000000 */
        /* <DEDUP_REMOVED lines=12> */
.L_x_18:


//--------------------- .text._ZN7cutlass13device_kernelIN5flash19enable_sm80_to_sm89INS1_16FlashAttnFwdSm80INS1_25CollectiveMainloopFwdSm80ILi8ELi1ELb1EN4cute5tupleIJNS5_1CILi128EEES8_S8_EEELi128ENS_6half_tEfNS_4arch4Sm80ELb0ELb0ELb0ELb1ELb0ELb0ELb1ELb0EEENS1_21CollectiveEpilogueFwdIS9_NS6_IJNS7_ILi1EEESF_SF_EEESA_SC_Li256ELb1ELb1ELb0ELb0EEENS1_19SingleTileSchedulerILb1ELb0ELb1ELi128EEEEEEEEEvNT_6ParamsE --------------------------
	.section	.text._ZN7cutlass13device_kernelIN5flash19enable_sm80_to_sm89INS1_16FlashAttnFwdSm80INS1_25CollectiveMainloopFwdSm80ILi8ELi1ELb1EN4cute5tupleIJNS5_1CILi128EEES8_S8_EEELi128ENS_6half_tEfNS_4arch4Sm80ELb0ELb0ELb0ELb1ELb0ELb0ELb1ELb0EEENS1_21CollectiveEpilogueFwdIS9_NS6_IJNS7_ILi1EEESF_SF_EEESA_SC_Li256ELb1ELb1ELb0ELb0EEENS1_19SingleTileSchedulerILb1ELb0ELb1ELi128EEEEEEEEEvNT_6ParamsE,"ax",@progbits
	.align	128
.text._ZN7cutlass13device_kernelIN5flash19enable_sm80_to_sm89INS1_16FlashAttnFwdSm80INS1_25CollectiveMainloopFwdSm80ILi8ELi1ELb1EN4cute5tupleIJNS5_1CILi128EEES8_S8_EEELi128ENS_6half_tEfNS_4arch4Sm80ELb0ELb0ELb0ELb1ELb0ELb0ELb1ELb0EEENS1_21CollectiveEpilogueFwdIS9_NS6_IJNS7_ILi1EEESF_SF_EEESA_SC_Li256ELb1ELb1ELb0ELb0EEENS1_19SingleTileSchedulerILb1ELb0ELb1ELi128EEEEEEEEEvNT_6ParamsE:
        .type           _ZN7cutlass13device_kernelIN5flash19enable_sm80_to_sm89INS1_16FlashAttnFwdSm80INS1_25CollectiveMainloopFwdSm80ILi8ELi1ELb1EN4cute5tupleIJNS5_1CILi128EEES8_S8_EEELi128ENS_6half_tEfNS_4arch4Sm80ELb0ELb0ELb0ELb1ELb0ELb0ELb1ELb0EEENS1_21CollectiveEpilogueFwdIS9_NS6_IJNS7_ILi1EEESF_SF_EEESA_SC_Li256ELb1ELb1ELb0ELb0EEENS1_19SingleTileSchedulerILb1ELb0ELb1ELi128EEEEEEEEEvNT_6ParamsE,@function
        .size           _ZN7cutlass13device_kernelIN5flash19enable_sm80_to_sm89INS1_16FlashAttnFwdSm80INS1_25CollectiveMainloopFwdSm80ILi8ELi1ELb1EN4cute5tupleIJNS5_1CILi128EEES8_S8_EEELi128ENS_6half_tEfNS_4arch4Sm80ELb0ELb0ELb0ELb1ELb0ELb0ELb1ELb0EEENS1_21CollectiveEpilogueFwdIS9_NS6_IJNS7_ILi1EEESF_SF_EEESA_SC_Li256ELb1ELb1ELb0ELb0EEENS1_19SingleTileSchedulerILb1ELb0ELb1ELi128EEEEEEEEEvNT_6ParamsE,(.L_x_19 - _ZN7cutlass13device_kernelIN5flash19enable_sm80_to_sm89INS1_16FlashAttnFwdSm80INS1_25CollectiveMainloopFwdSm80ILi8ELi1ELb1EN4cute5tupleIJNS5_1CILi128EEES8_S8_EEELi128ENS_6half_tEfNS_4arch4Sm80ELb0ELb0ELb0ELb1ELb0ELb0ELb1ELb0EEENS1_21CollectiveEpilogueFwdIS9_NS6_IJNS7_ILi1EEESF_SF_EEESA_SC_Li256ELb1ELb1ELb0ELb0EEENS1_19SingleTileSchedulerILb1ELb0ELb1ELi128EEEEEEEEEvNT_6ParamsE)
        .other          _ZN7cutlass13device_kernelIN5flash19enable_sm80_to_sm89INS1_16FlashAttnFwdSm80INS1_25CollectiveMainloopFwdSm80ILi8ELi1ELb1EN4cute5tupleIJNS5_1CILi128EEES8_S8_EEELi128ENS_6half_tEfNS_4arch4Sm80ELb0ELb0ELb0ELb1ELb0ELb0ELb1ELb0EEENS1_21CollectiveEpilogueFwdIS9_NS6_IJNS7_ILi1EEESF_SF_EEESA_SC_Li256ELb1ELb1ELb0ELb0EEENS1_19SingleTileSchedulerILb1ELb0ELb1ELi128EEEEEEEEEvNT_6ParamsE,@"STO_CUDA_ENTRY STV_DEFAULT"
_ZN7cutlass13device_kernelIN5flash19enable_sm80_to_sm89INS1_16FlashAttnFwdSm80INS1_25CollectiveMainloopFwdSm80ILi8ELi1ELb1EN4cute5tupleIJNS5_1CILi128EEES8_S8_EEELi128ENS_6half_tEfNS_4arch4Sm80ELb0ELb0ELb0ELb1ELb0ELb0ELb1ELb0EEENS1_21CollectiveEpilogueFwdIS9_NS6_IJNS7_ILi1EEESF_SF_EEESA_SC_Li256ELb1ELb1ELb0ELb0EEENS1_19SingleTileSchedulerILb1ELb0ELb1ELi128EEEEEEEEEvNT_6ParamsE:
[----:B------:R-:W-:Y:S01]  /*0000*/  LDC R1, c[0x0][0x37c] ;  /* 0x0000df00ff017b82 */ /* 0x000fe20000000800 */
[----:B------:R-:W-:Y:S05]  /*0010*/  EXIT ;  /* 0x000000000000794d */ /* 0x000fea0003800000 */
.L_x_1:
        /* <DEDUP_REMOVED lines=14> */
.L_x_19:


//--------------------- .text._ZN7cutlass13device_kernelIN5flash19enable_sm80_to_sm89INS1_16FlashAttnFwdSm80INS1_25CollectiveMainloopFwdSm80ILi8ELi1ELb1EN4cute5tupleIJNS5_1CILi128EEES8_S8_EEELi128ENS_6half_tEfNS_4arch4Sm80ELb0ELb0ELb0ELb1ELb0ELb1ELb1ELb0EEENS1_21CollectiveEpilogueFwdIS9_NS6_IJNS7_ILi1EEESF_SF_EEESA_SC_Li256ELb1ELb1ELb0ELb0EEENS1_19SingleTileSchedulerILb1ELb0ELb1ELi128EEEEEEEEEvNT_6ParamsE --------------------------
	.section	.text._ZN7cutlass13device_kernelIN5flash19enable_sm80_to_sm89INS1_16FlashAttnFwdSm80INS1_25CollectiveMainloopFwdSm80ILi8ELi1ELb1EN4cute5tupleIJNS5_1CILi128EEES8_S8_EEELi128ENS_6half_tEfNS_4arch4Sm80ELb0ELb0ELb0ELb1ELb0ELb1ELb1ELb0EEENS1_21CollectiveEpilogueFwdIS9_NS6_IJNS7_ILi1EEESF_SF_EEESA_SC_Li256ELb1ELb1ELb0ELb0EEENS1_19SingleTileSchedulerILb1ELb0ELb1ELi128EEEEEEEEEvNT_6ParamsE,"ax",@progbits
	.align	128
.text._ZN7cutlass13device_kernelIN5flash19enable_sm80_to_sm89INS1_16FlashAttnFwdSm80INS1_25CollectiveMainloopFwdSm80ILi8ELi1ELb1EN4cute5tupleIJNS5_1CILi128EEES8_S8_EEELi128ENS_6half_tEfNS_4arch4Sm80ELb0ELb0ELb0ELb1ELb0ELb1ELb1ELb0EEENS1_21CollectiveEpilogueFwdIS9_NS6_IJNS7_ILi1EEESF_SF_EEESA_SC_Li256ELb1ELb1ELb0ELb0EEENS1_19SingleTileSchedulerILb1ELb0ELb1ELi128EEEEEEEEEvNT_6ParamsE:
        .type           _ZN7cutlass13device_kernelIN5flash19enable_sm80_to_sm89INS1_16FlashAttnFwdSm80INS1_25CollectiveMainloopFwdSm80ILi8ELi1ELb1EN4cute5tupleIJNS5_1CILi128EEES8_S8_EEELi128ENS_6half_tEfNS_4arch4Sm80ELb0ELb0ELb0ELb1ELb0ELb1ELb1ELb0EEENS1_21CollectiveEpilogueFwdIS9_NS6_IJNS7_ILi1EEESF_SF_EEESA_SC_Li256ELb1ELb1ELb0ELb0EEENS1_19SingleTileSchedulerILb1ELb0ELb1ELi128EEEEEEEEEvNT_6ParamsE,@function
        .size           _ZN7cutlass13device_kernelIN5flash19enable_sm80_to_sm89INS1_16FlashAttnFwdSm80INS1_25CollectiveMainloopFwdSm80ILi8ELi1ELb1EN4cute5tupleIJNS5_1CILi128EEES8_S8_EEELi128ENS_6half_tEfNS_4arch4Sm80ELb0ELb0ELb0ELb1ELb0ELb1ELb1ELb0EEENS1_21CollectiveEpilogueFwdIS9_NS6_IJNS7_ILi1EEESF_SF_EEESA_SC_Li256ELb1ELb1ELb0ELb0EEENS1_19SingleTileSchedulerILb1ELb0ELb1ELi128EEEEEEEEEvNT_6ParamsE,(.L_x_20 - _ZN7cutlass13device_kernelIN5flash19enable_sm80_to_sm89INS1_16FlashAttnFwdSm80INS1_25CollectiveMainloopFwdSm80ILi8ELi1ELb1EN4cute5tupleIJNS5_1CILi128EEES8_S8_EEELi128ENS_6half_tEfNS_4arch4Sm80ELb0ELb0ELb0ELb1ELb0ELb1ELb1ELb0EEENS1_21CollectiveEpilogueFwdIS9_NS6_IJNS7_ILi1EEESF_SF_EEESA_SC_Li256ELb1ELb1ELb0ELb0EEENS1_19SingleTileSchedulerILb1ELb0ELb1ELi128EEEEEEEEEvNT_6ParamsE)
        .other          _ZN7cutlass13device_kernelIN5flash19enable_sm80_to_sm89INS1_16FlashAttnFwdSm80INS1_25CollectiveMainloopFwdSm80ILi8ELi1ELb1EN4cute5tupleIJNS5_1CILi128EEES8_S8_EEELi128ENS_6half_tEfNS_4arch4Sm80ELb0ELb0ELb0ELb1ELb0ELb1ELb1ELb0EEENS1_21CollectiveEpilogueFwdIS9_NS6_IJNS7_ILi1EEESF_SF_EEESA_SC_Li256ELb1ELb1ELb0ELb0EEENS1_19SingleTileSchedulerILb1ELb0ELb1ELi128EEEEEEEEEvNT_6ParamsE,@"STO_CUDA_ENTRY STV_DEFAULT"
_ZN7cutlass13device_kernelIN5flash19enable_sm80_to_sm89INS1_16FlashAttnFwdSm80INS1_25CollectiveMainloopFwdSm80ILi8ELi1ELb1EN4cute5tupleIJNS5_1CILi128EEES8_S8_EEELi128ENS_6half_tEfNS_4arch4Sm80ELb0ELb0ELb0ELb1ELb0ELb1ELb1ELb0EEENS1_21CollectiveEpilogueFwdIS9_NS6_IJNS7_ILi1EEESF_SF_EEESA_SC_Li256ELb1ELb1ELb0ELb0EEENS1_19SingleTileSchedulerILb1ELb0ELb1ELi128EEEEEEEEEvNT_6ParamsE:
[----:B------:R-:W-:Y:S01]  /*0000*/  LDC R1, c[0x0][0x37c] ;  /* 0x0000df00ff017b82 */ /* 0x000fe20000000800 */
[----:B------:R-:W-:Y:S05]  /*0010*/  EXIT ;  /* 0x000000000000794d */ /* 0x000fea0003800000 */
.L_x_2:
        /* <DEDUP_REMOVED lines=14> */
.L_x_20:


//--------------------- .text._ZN7cutlass13device_kernelIN5flash19enable_sm80_to_sm89INS1_16FlashAttnFwdSm80INS1_25CollectiveMainloopFwdSm80ILi8ELi1ELb1EN4cute5tupleIJNS5_1CILi128EEENS7_ILi96EEES8_EEELi128ENS_6half_tEfNS_4arch4Sm80ELb0ELb1ELb0ELb0ELb0ELb0ELb1ELb0EEENS1_21CollectiveEpilogueFwdINS6_IJS8_S8_S9_EEENS6_IJNS7_ILi1EEESH_SH_EEESB_SD_Li256ELb0ELb1ELb0ELb0EEENS1_19SingleTileSchedulerILb0ELb0ELb1ELi128EEEEEEEEEvNT_6ParamsE --------------------------
	.section	.text._ZN7cutlass13device_kernelIN5flash19enable_sm80_to_sm89INS1_16FlashAttnFwdSm80INS1_25CollectiveMainloopFwdSm80ILi8ELi1ELb1EN4cute5tupleIJNS5_1CILi128EEENS7_ILi96EEES8_EEELi128ENS_6half_tEfNS_4arch4Sm80ELb0ELb1ELb0ELb0ELb0ELb0ELb1ELb0EEENS1_21CollectiveEpilogueFwdINS6_IJS8_S8_S9_EEENS6_IJNS7_ILi1EEESH_SH_EEESB_SD_Li256ELb0ELb1ELb0ELb0EEENS1_19SingleTileSchedulerILb0ELb0ELb1ELi128EEEEEEEEEvNT_6ParamsE,"ax",@progbits
	.align	128
.text._ZN7cutlass13device_kernelIN5flash19enable_sm80_to_sm89INS1_16FlashAttnFwdSm80INS1_25CollectiveMainloopFwdSm80ILi8ELi1ELb1EN4cute5tupleIJNS5_1CILi128EEENS7_ILi96EEES8_EEELi128ENS_6half_tEfNS_4arch4Sm80ELb0ELb1ELb0ELb0ELb0ELb0ELb1ELb0EEENS1_21CollectiveEpilogueFwdINS6_IJS8_S8_S9_EEENS6_IJNS7_ILi1EEESH_SH_EEESB_SD_Li256ELb0ELb1ELb0ELb0EEENS1_19SingleTileSchedulerILb0ELb0ELb1ELi128EEEEEEEEEvNT_6ParamsE:
        .type           _ZN7cutlass13device_kernelIN5flash19enable_sm80_to_sm89INS1_16FlashAttnFwdSm80INS1_25CollectiveMainloopFwdSm80ILi8ELi1ELb1EN4cute5tupleIJNS5_1CILi128EEENS7_ILi96EEES8_EEELi128ENS_6half_tEfNS_4arch4Sm80ELb0ELb1ELb0ELb0ELb0ELb0ELb1ELb0EEENS1_21CollectiveEpilogueFwdINS6_IJS8_S8_S9_EEENS6_IJNS7_ILi1EEESH_SH_EEESB_SD_Li256ELb0ELb1ELb0ELb0EEENS1_19SingleTileSchedulerILb0ELb0ELb1ELi128EEEEEEEEEvNT_6ParamsE,@function
        .size           _ZN7cutlass13device_kernelIN5flash19enable_sm80_to_sm89INS1_16FlashAttnFwdSm80INS1_25CollectiveMainloopFwdSm80ILi8ELi1ELb1EN4cute5tupleIJNS5_1CILi128EEENS7_ILi96EEES8_EEELi128ENS_6half_tEfNS_4arch4Sm80ELb0ELb1ELb0ELb0ELb0ELb0ELb1ELb0EEENS1_21CollectiveEpilogueFwdINS6_IJS8_S8_S9_EEENS6_IJNS7_ILi1EEESH_SH_EEESB_SD_Li256ELb0ELb1ELb0ELb0EEENS1_19SingleTileSchedulerILb0ELb0ELb1ELi128EEEEEEEEEvNT_6ParamsE,(.L_x_21 - _ZN7cutlass13device_kernelIN5flash19enable_sm80_to_sm89INS1_16FlashAttnFwdSm80INS1_25CollectiveMainloopFwdSm80ILi8ELi1ELb1EN4cute5tupleIJNS5_1CILi128EEENS7_ILi96EEES8_EEELi128ENS_6half_tEfNS_4arch4Sm80ELb0ELb1ELb0ELb0ELb0ELb0ELb1ELb0EEENS1_21CollectiveEpilogueFwdINS6_IJS8_S8_S9_EEENS6_IJNS7_ILi1EEESH_SH_EEESB_SD_Li256ELb0ELb1ELb0ELb0EEENS1_19SingleTileSchedulerILb0ELb0ELb1ELi128EEEEEEEEEvNT_6ParamsE)
        .other          _ZN7cutlass13device_kernelIN5flash19enable_sm80_to_sm89INS1_16FlashAttnFwdSm80INS1_25CollectiveMainloopFwdSm80ILi8ELi1ELb1EN4cute5tupleIJNS5_1CILi128EEENS7_ILi96EEES8_EEELi128ENS_6half_tEfNS_4arch4Sm80ELb0ELb1ELb0ELb0ELb0ELb0ELb1ELb0EEENS1_21CollectiveEpilogueFwdINS6_IJS8_S8_S9_EEENS6_IJNS7_ILi1EEESH_SH_EEESB_SD_Li256ELb0ELb1ELb0ELb0EEENS1_19SingleTileSchedulerILb0ELb0ELb1ELi128EEEEEEEEEvNT_6ParamsE,@"STO_CUDA_ENTRY STV_DEFAULT"
_ZN7cutlass13device_kernelIN5flash19enable_sm80_to_sm89INS1_16FlashAttnFwdSm80INS1_25CollectiveMainloopFwdSm80ILi8ELi1ELb1EN4cute5tupleIJNS5_1CILi128EEENS7_ILi96EEES8_EEELi128ENS_6half_tEfNS_4arch4Sm80ELb0ELb1ELb0ELb0ELb0ELb0ELb1ELb0EEENS1_21CollectiveEpilogueFwdINS6_IJS8_S8_S9_EEENS6_IJNS7_ILi1EEESH_SH_EEESB_SD_Li256ELb0ELb1ELb0ELb0EEENS1_19SingleTileSchedulerILb0ELb0ELb1ELi128EEEEEEEEEvNT_6ParamsE:
[----:B------:R-:W-:Y:S01]  /*0000*/  LDC R1, c[0x0][0x37c] ;  /* 0x0000df00ff017b82 */ /* 0x000fe20000000800 */
[----:B------:R-:W-:Y:S05]  /*0010*/  EXIT ;  /* 0x000000000000794d */ /* 0x000fea0003800000 */
.L_x_3:
        /* <DEDUP_REMOVED lines=14> */
.L_x_21:


//--------------------- .text._ZN7cutlass13device_kernelIN5flash19enable_sm80_to_sm89INS1_16FlashAttnFwdSm80INS1_25CollectiveMainloopFwdSm80ILi8ELi1ELb1EN4cute5tupleIJNS5_1CILi128EEENS7_ILi96EEES8_EEELi128ENS_6half_tEfNS_4arch4Sm80ELb0ELb1ELb0ELb1ELb0ELb0ELb1ELb0EEENS1_21CollectiveEpilogueFwdINS6_IJS8_S8_S9_EEENS6_IJNS7_ILi1EEESH_SH_EEESB_SD_Li256ELb1ELb1ELb0ELb0EEENS1_19SingleTileSchedulerILb1ELb0ELb1ELi128EEEEEEEEEvNT_6ParamsE --------------------------
	.section	.text._ZN7cutlass13device_kernelIN5flash19enable_sm80_to_sm89INS1_16FlashAttnFwdSm80INS1_25CollectiveMainloopFwdSm80ILi8ELi1ELb1EN4cute5tupleIJNS5_1CILi128EEENS7_ILi96EEES8_EEELi128ENS_6half_tEfNS_4arch4Sm80ELb0ELb1ELb0ELb1ELb0ELb0ELb1ELb0EEENS1_21CollectiveEpilogueFwdINS6_IJS8_S8_S9_EEENS6_IJNS7_ILi1EEESH_SH_EEESB_SD_Li256ELb1ELb1ELb0ELb0EEENS1_19SingleTileSchedulerILb1ELb0ELb1ELi128EEEEEEEEEvNT_6ParamsE,"ax",@progbits
	.align	128
.text._ZN7cutlass13device_kernelIN5flash19enable_sm80_to_sm89INS1_16FlashAttnFwdSm80INS1_25CollectiveMainloopFwdSm80ILi8ELi1ELb1EN4cute5tupleIJNS5_1CILi128EEENS7_ILi96EEES8_EEELi128ENS_6half_tEfNS_4arch4Sm80ELb0ELb1ELb0ELb1ELb0ELb0ELb1ELb0EEENS1_21CollectiveEpilogueFwdINS6_IJS8_S8_S9_EEENS6_IJNS7_ILi1EEESH_SH_EEESB_SD_Li256ELb1ELb1ELb0ELb0EEENS1_19SingleTileSchedulerILb1ELb0ELb1ELi128EEEEEEEEEvNT_6ParamsE:
        .type           _ZN7cutlass13device_kernelIN5flash19enable_sm80_to_sm89INS1_16FlashAttnFwdSm80INS1_25CollectiveMainloopFwdSm80ILi8ELi1ELb1EN4cute5tupleIJNS5_1CILi128EEENS7_ILi96EEES8_EEELi128ENS_6half_tEfNS_4arch4Sm80ELb0ELb1ELb0ELb1ELb0ELb0ELb1ELb0EEENS1_21CollectiveEpilogueFwdINS6_IJS8_S8_S9_EEENS6_IJNS7_ILi1EEESH_SH_EEESB_SD_Li256ELb1ELb1ELb0ELb0EEENS1_19SingleTileSchedulerILb1ELb0ELb1ELi128EEEEEEEEEvNT_6ParamsE,@function
        .size           _ZN7cutlass13device_kernelIN5flash19enable_sm80_to_sm89INS1_16FlashAttnFwdSm80INS1_25CollectiveMainloopFwdSm80ILi8ELi1ELb1EN4cute5tupleIJNS5_1CILi128EEENS7_ILi96EEES8_EEELi128ENS_6half_tEfNS_4arch4Sm80ELb0ELb1ELb0ELb1ELb0ELb0ELb1ELb0EEENS1_21CollectiveEpilogueFwdINS6_IJS8_S8_S9_EEENS6_IJNS7_ILi1EEESH_SH_EEESB_SD_Li256ELb1ELb1ELb0ELb0EEENS1_19SingleTileSchedulerILb1ELb0ELb1ELi128EEEEEEEEEvNT_6ParamsE,(.L_x_22 - _ZN7cutlass13device_kernelIN5flash19enable_sm80_to_sm89INS1_16FlashAttnFwdSm80INS1_25CollectiveMainloopFwdSm80ILi8ELi1ELb1EN4cute5tupleIJNS5_1CILi128EEENS7_ILi96EEES8_EEELi128ENS_6half_tEfNS_4arch4Sm80ELb0ELb1ELb0ELb1ELb0ELb0ELb1ELb0EEENS1_21CollectiveEpilogueFwdINS6_IJS8_S8_S9_EEENS6_IJNS7_ILi1EEESH_SH_EEESB_SD_Li256ELb1ELb1ELb0ELb0EEENS1_19SingleTileSchedulerILb1ELb0ELb1ELi128EEEEEEEEEvNT_6ParamsE)
        .other          _ZN7cutlass13device_kernelIN5flash19enable_sm80_to_sm89INS1_16FlashAttnFwdSm80INS1_25CollectiveMainloopFwdSm80ILi8ELi1ELb1EN4cute5tupleIJNS5_1CILi128EEENS7_ILi96EEES8_EEELi128ENS_6half_tEfNS_4arch4Sm80ELb0ELb1ELb0ELb1ELb0ELb0ELb1ELb0EEENS1_21CollectiveEpilogueFwdINS6_IJS8_S8_S9_EEENS6_IJNS7_ILi1EEESH_SH_EEESB_SD_Li256ELb1ELb1ELb0ELb0EEENS1_19SingleTileSchedulerILb1ELb0ELb1ELi128EEEEEEEEEvNT_6ParamsE,@"STO_CUDA_ENTRY STV_DEFAULT"
_ZN7cutlass13device_kernelIN5flash19enable_sm80_to_sm89INS1_16FlashAttnFwdSm80INS1_25CollectiveMainloopFwdSm80ILi8ELi1ELb1EN4cute5tupleIJNS5_1CILi128EEENS7_ILi96EEES8_EEELi128ENS_6half_tEfNS_4arch4Sm80ELb0ELb1ELb0ELb1ELb0ELb0ELb1ELb0EEENS1_21CollectiveEpilogueFwdINS6_IJS8_S8_S9_EEENS6_IJNS7_ILi1EEESH_SH_EEESB_SD_Li256ELb1ELb1ELb0ELb0EEENS1_19SingleTileSchedulerILb1ELb0ELb1ELi128EEEEEEEEEvNT_6ParamsE:
[----:B------:R-:W-:Y:S01]  /*0000*/  LDC R1, c[0x0][0x37c] ;  /* 0x0000df00ff017b82 */ /* 0x000fe20000000800 */
[----:B------:R-:W-:Y:S05]  /*0010*/  EXIT ;  /* 0x000000000000794d */ /* 0x000fea0003800000 */
.L_x_4:
        /* <DEDUP_REMOVED lines=14> */
.L_x_22:


//--------------------- .text._ZN7cutlass13device_kernelIN5flash19enable_sm80_to_sm89INS1_16FlashAttnFwdSm80INS1_25CollectiveMainloopFwdSm80ILi8ELi1ELb1EN4cute5tupleIJNS5_1CILi128EEENS7_ILi96EEES8_EEELi128ENS_6half_tEfNS_4arch4Sm80ELb0ELb1ELb0ELb1ELb0ELb1ELb1ELb0EEENS1_21CollectiveEpilogueFwdINS6_IJS8_S8_S9_EEENS6_IJNS7_ILi1EEESH_SH_EEESB_SD_Li256ELb1ELb1ELb0ELb0EEENS1_19SingleTileSchedulerILb1ELb0ELb1ELi128EEEEEEEEEvNT_6ParamsE --------------------------
	.section	.text._ZN7cutlass13device_kernelIN5flash19enable_sm80_to_sm89INS1_16FlashAttnFwdSm80INS1_25CollectiveMainloopFwdSm80ILi8ELi1ELb1EN4cute5tupleIJNS5_1CILi128EEENS7_ILi96EEES8_EEELi128ENS_6half_tEfNS_4arch4Sm80ELb0ELb1ELb0ELb1ELb0ELb1ELb1ELb0EEENS1_21CollectiveEpilogueFwdINS6_IJS8_S8_S9_EEENS6_IJNS7_ILi1EEESH_SH_EEESB_SD_Li256ELb1ELb1ELb0ELb0EEENS1_19SingleTileSchedulerILb1ELb0ELb1ELi128EEEEEEEEEvNT_6ParamsE,"ax",@progbits
	.align	128
.text._ZN7cutlass13device_kernelIN5flash19enable_sm80_to_sm89INS1_16FlashAttnFwdSm80INS1_25CollectiveMainloopFwdSm80ILi8ELi1ELb1EN4cute5tupleIJNS5_1CILi128EEENS7_ILi96EEES8_EEELi128ENS_6half_tEfNS_4arch4Sm80ELb0ELb1ELb0ELb1ELb0ELb1ELb1ELb0EEENS1_21CollectiveEpilogueFwdINS6_IJS8_S8_S9_EEENS6_IJNS7_ILi1EEESH_SH_EEESB_SD_Li256ELb1ELb1ELb0ELb0EEENS1_19SingleTileSchedulerILb1ELb0ELb1ELi128EEEEEEEEEvNT_6ParamsE:
        .type           _ZN7cutlass13device_kernelIN5flash19enable_sm80_to_sm89INS1_16FlashAttnFwdSm80INS1_25CollectiveMainloopFwdSm80ILi8ELi1ELb1EN4cute5tupleIJNS5_1CILi128EEENS7_ILi96EEES8_EEELi128ENS_6half_tEfNS_4arch4Sm80ELb0ELb1ELb0ELb1ELb0ELb1ELb1ELb0EEENS1_21CollectiveEpilogueFwdINS6_IJS8_S8_S9_EEENS6_IJNS7_ILi1EEESH_SH_EEESB_SD_Li256ELb1ELb1ELb0ELb0EEENS1_19SingleTileSchedulerILb1ELb0ELb1ELi128EEEEEEEEEvNT_6ParamsE,@function
        .size           _ZN7cutlass13device_kernelIN5flash19enable_sm80_to_sm89INS1_16FlashAttnFwdSm80INS1_25CollectiveMainloopFwdSm80ILi8ELi1ELb1EN4cute5tupleIJNS5_1CILi128EEENS7_ILi96EEES8_EEELi128ENS_6half_tEfNS_4arch4Sm80ELb0ELb1ELb0ELb1ELb0ELb1ELb1ELb0EEENS1_21CollectiveEpilogueFwdINS6_IJS8_S8_S9_EEENS6_IJNS7_ILi1EEESH_SH_EEESB_SD_Li256ELb1ELb1ELb0ELb0EEENS1_19SingleTileSchedulerILb1ELb0ELb1ELi128EEEEEEEEEvNT_6ParamsE,(.L_x_23 - _ZN7cutlass13device_kernelIN5flash19enable_sm80_to_sm89INS1_16FlashAttnFwdSm80INS1_25CollectiveMainloopFwdSm80ILi8ELi1ELb1EN4cute5tupleIJNS5_1CILi128EEENS7_ILi96EEES8_EEELi128ENS_6half_tEfNS_4arch4Sm80ELb0ELb1ELb0ELb1ELb0ELb1ELb1ELb0EEENS1_21CollectiveEpilogueFwdINS6_IJS8_S8_S9_EEENS6_IJNS7_ILi1EEESH_SH_EEESB_SD_Li256ELb1ELb1ELb0ELb0EEENS1_19SingleTileSchedulerILb1ELb0ELb1ELi128EEEEEEEEEvNT_6ParamsE)
        .other          _ZN7cutlass13device_kernelIN5flash19enable_sm80_to_sm89INS1_16FlashAttnFwdSm80INS1_25CollectiveMainloopFwdSm80ILi8ELi1ELb1EN4cute5tupleIJNS5_1CILi128EEENS7_ILi96EEES8_EEELi128ENS_6half_tEfNS_4arch4Sm80ELb0ELb1ELb0ELb1ELb0ELb1ELb1ELb0EEENS1_21CollectiveEpilogueFwdINS6_IJS8_S8_S9_EEENS6_IJNS7_ILi1EEESH_SH_EEESB_SD_Li256ELb1ELb1ELb0ELb0EEENS1_19SingleTileSchedulerILb1ELb0ELb1ELi128EEEEEEEEEvNT_6ParamsE,@"STO_CUDA_ENTRY STV_DEFAULT"
_ZN7cutlass13device_kernelIN5flash19enable_sm80_to_sm89INS1_16FlashAttnFwdSm80INS1_25CollectiveMainloopFwdSm80ILi8ELi1ELb1EN4cute5tupleIJNS5_1CILi128EEENS7_ILi96EEES8_EEELi128ENS_6half_tEfNS_4arch4Sm80ELb0ELb1ELb0ELb1ELb0ELb1ELb1ELb0EEENS1_21CollectiveEpilogueFwdINS6_IJS8_S8_S9_EEENS6_IJNS7_ILi1EEESH_SH_EEESB_SD_Li256ELb1ELb1ELb0ELb0EEENS1_19SingleTileSchedulerILb1ELb0ELb1ELi128EEEEEEEEEvNT_6ParamsE:
[----:B------:R-:W-:Y:S01]  /*0000*/  LDC R1, c[0x0][0x37c] ;  /* 0x0000df00ff017b82 */ /* 0x000fe20000000800 */
[----:B------:R-:W-:Y:S05]  /*0010*/  EXIT ;  /* 0x000000000000794d */ /* 0x000fea0003800000 */
.L_x_5:
        /* <DEDUP_REMOVED lines=14> */
.L_x_23:


//--------------------- .text._ZN7cutlass13device_kernelIN5flash19enable_sm80_to_sm89INS1_16FlashAttnFwdSm80INS1_25CollectiveMainloopFwdSm80ILi8ELi1ELb1EN4cute5tupleIJNS5_1CILi128EEES8_S8_EEELi128ENS_6half_tEfNS_4arch4Sm80ELb1ELb0ELb0ELb0ELb0ELb0ELb1ELb0EEENS1_21CollectiveEpilogueFwdIS9_NS6_IJNS7_ILi1EEESF_SF_EEESA_SC_Li256ELb0ELb1ELb0ELb0EEENS1_30DynamicPersistentTileSchedulerILi256ELi256ELb0ELb1ELb0EEEEEEEEEvNT_6ParamsE --------------------------
	.section	.text._ZN7cutlass13device_kernelIN5flash19enable_sm80_to_sm89INS1_16FlashAttnFwdSm80INS1_25CollectiveMainloopFwdSm80ILi8ELi1ELb1EN4cute5tupleIJNS5_1CILi128EEES8_S8_EEELi128ENS_6half_tEfNS_4arch4Sm80ELb1ELb0ELb0ELb0ELb0ELb0ELb1ELb0EEENS1_21CollectiveEpilogueFwdIS9_NS6_IJNS7_ILi1EEESF_SF_EEESA_SC_Li256ELb0ELb1ELb0ELb0EEENS1_30DynamicPersistentTileSchedulerILi256ELi256ELb0ELb1ELb0EEEEEEEEEvNT_6ParamsE,"ax",@progbits
	.align	128
.text._ZN7cutlass13device_kernelIN5flash19enable_sm80_to_sm89INS1_16FlashAttnFwdSm80INS1_25CollectiveMainloopFwdSm80ILi8ELi1ELb1EN4cute5tupleIJNS5_1CILi128EEES8_S8_EEELi128ENS_6half_tEfNS_4arch4Sm80ELb1ELb0ELb0ELb0ELb0ELb0ELb1ELb0EEENS1_21CollectiveEpilogueFwdIS9_NS6_IJNS7_ILi1EEESF_SF_EEESA_SC_Li256ELb0ELb1ELb0ELb0EEENS1_30DynamicPersistentTileSchedulerILi256ELi256ELb0ELb1ELb0EEEEEEEEEvNT_6ParamsE:
        .type           _ZN7cutlass13device_kernelIN5flash19enable_sm80_to_sm89INS1_16FlashAttnFwdSm80INS1_25CollectiveMainloopFwdSm80ILi8ELi1ELb1EN4cute5tupleIJNS5_1CILi128EEES8_S8_EEELi128ENS_6half_tEfNS_4arch4Sm80ELb1ELb0ELb0ELb0ELb0ELb0ELb1ELb0EEENS1_21CollectiveEpilogueFwdIS9_NS6_IJNS7_ILi1EEESF_SF_EEESA_SC_Li256ELb0ELb1ELb0ELb0EEENS1_30DynamicPersistentTileSchedulerILi256ELi256ELb0ELb1ELb0EEEEEEEEEvNT_6ParamsE,@function
        .size           _ZN7cutlass13device_kernelIN5flash19enable_sm80_to_sm89INS1_16FlashAttnFwdSm80INS1_25CollectiveMainloopFwdSm80ILi8ELi1ELb1EN4cute5tupleIJNS5_1CILi128EEES8_S8_EEELi128ENS_6half_tEfNS_4arch4Sm80ELb1ELb0ELb0ELb0ELb0ELb0ELb1ELb0EEENS1_21CollectiveEpilogueFwdIS9_NS6_IJNS7_ILi1EEESF_SF_EEESA_SC_Li256ELb0ELb1ELb0ELb0EEENS1_30DynamicPersistentTileSchedulerILi256ELi256ELb0ELb1ELb0EEEEEEEEEvNT_6ParamsE,(.L_x_24 - _ZN7cutlass13device_kernelIN5flash19enable_sm80_to_sm89INS1_16FlashAttnFwdSm80INS1_25CollectiveMainloopFwdSm80ILi8ELi1ELb1EN4cute5tupleIJNS5_1CILi128EEES8_S8_EEELi128ENS_6half_tEfNS_4arch4Sm80ELb1ELb0ELb0ELb0ELb0ELb0ELb1ELb0EEENS1_21CollectiveEpilogueFwdIS9_NS6_IJNS7_ILi1EEESF_SF_EEESA_SC_Li256ELb0ELb1ELb0ELb0EEENS1_30DynamicPersistentTileSchedulerILi256ELi256ELb0ELb1ELb0EEEEEEEEEvNT_6ParamsE)
        .other          _ZN7cutlass13device_kernelIN5flash19enable_sm80_to_sm89INS1_16FlashAttnFwdSm80INS1_25CollectiveMainloopFwdSm80ILi8ELi1ELb1EN4cute5tupleIJNS5_1CILi128EEES8_S8_EEELi128ENS_6half_tEfNS_4arch4Sm80ELb1ELb0ELb0ELb0ELb0ELb0ELb1ELb0EEENS1_21CollectiveEpilogueFwdIS9_NS6_IJNS7_ILi1EEESF_SF_EEESA_SC_Li256ELb0ELb1ELb0ELb0EEENS1_30DynamicPersistentTileSchedulerILi256ELi256ELb0ELb1ELb0EEEEEEEEEvNT_6ParamsE,@"STO_CUDA_ENTRY STV_DEFAULT"
_ZN7cutlass13device_kernelIN5flash19enable_sm80_to_sm89INS1_16FlashAttnFwdSm80INS1_25CollectiveMainloopFwdSm80ILi8ELi1ELb1EN4cute5tupleIJNS5_1CILi128EEES8_S8_EEELi128ENS_6half_tEfNS_4arch4Sm80ELb1ELb0ELb0ELb0ELb0ELb0ELb1ELb0EEENS1_21CollectiveEpilogueFwdIS9_NS6_IJNS7_ILi1EEESF_SF_EEESA_SC_Li256ELb0ELb1ELb0ELb0EEENS1_30DynamicPersistentTileSchedulerILi256ELi256ELb0ELb1ELb0EEEEEEEEEvNT_6ParamsE:
[----:B------:R-:W-:Y:S01]  /*0000*/  LDC R1, c[0x0][0x37c] ;  /* 0x0000df00ff017b82 */ /* 0x000fe20000000800 */
[----:B------:R-:W-:Y:S05]  /*0010*/  EXIT ;  /* 0x000000000000794d */ /* 0x000fea0003800000 */
.L_x_6:
        /* <DEDUP_REMOVED lines=14> */
.L_x_24:


//--------------------- .text._ZN7cutlass13device_kernelIN5flash19enable_sm80_to_sm89INS1_16FlashAttnFwdSm80INS1_25CollectiveMainloopFwdSm80ILi8ELi1ELb1EN4cute5tupleIJNS5_1CILi128EEES8_S8_EEELi128ENS_6half_tEfNS_4arch4Sm80ELb1ELb0ELb0ELb1ELb0ELb0ELb1ELb0EEENS1_21CollectiveEpilogueFwdIS9_NS6_IJNS7_ILi1EEESF_SF_EEESA_SC_Li256ELb1ELb1ELb0ELb0EEENS1_19SingleTileSchedulerILb1ELb0ELb1ELi128EEEEEEEEEvNT_6ParamsE --------------------------
	.section	.text._ZN7cutlass13device_kernelIN5flash19enable_sm80_to_sm89INS1_16FlashAttnFwdSm80INS1_25CollectiveMainloopFwdSm80ILi8ELi1ELb1EN4cute5tupleIJNS5_1CILi128EEES8_S8_EEELi128ENS_6half_tEfNS_4arch4Sm80ELb1ELb0ELb0ELb1ELb0ELb0ELb1ELb0EEENS1_21CollectiveEpilogueFwdIS9_NS6_IJNS7_ILi1EEESF_SF_EEESA_SC_Li256ELb1ELb1ELb0ELb0EEENS1_19SingleTileSchedulerILb1ELb0ELb1ELi128EEEEEEEEEvNT_6ParamsE,"ax",@progbits
	.align	128
.text._ZN7cutlass13device_kernelIN5flash19enable_sm80_to_sm89INS1_16FlashAttnFwdSm80INS1_25CollectiveMainloopFwdSm80ILi8ELi1ELb1EN4cute5tupleIJNS5_1CILi128EEES8_S8_EEELi128ENS_6half_tEfNS_4arch4Sm80ELb1ELb0ELb0ELb1ELb0ELb0ELb1ELb0EEENS1_21CollectiveEpilogueFwdIS9_NS6_IJNS7_ILi1EEESF_SF_EEESA_SC_Li256ELb1ELb1ELb0ELb0EEENS1_19SingleTileSchedulerILb1ELb0ELb1ELi128EEEEEEEEEvNT_6ParamsE:
        .type           _ZN7cutlass13device_kernelIN5flash19enable_sm80_to_sm89INS1_16FlashAttnFwdSm80INS1_25CollectiveMainloopFwdSm80ILi8ELi1ELb1EN4cute5tupleIJNS5_1CILi128EEES8_S8_EEELi128ENS_6half_tEfNS_4arch4Sm80ELb1ELb0ELb0ELb1ELb0ELb0ELb1ELb0EEENS1_21CollectiveEpilogueFwdIS9_NS6_IJNS7_ILi1EEESF_SF_EEESA_SC_Li256ELb1ELb1ELb0ELb0EEENS1_19SingleTileSchedulerILb1ELb0ELb1ELi128EEEEEEEEEvNT_6ParamsE,@function
        .size           _ZN7cutlass13device_kernelIN5flash19enable_sm80_to_sm89INS1_16FlashAttnFwdSm80INS1_25CollectiveMainloopFwdSm80ILi8ELi1ELb1EN4cute5tupleIJNS5_1CILi128EEES8_S8_EEELi128ENS_6half_tEfNS_4arch4Sm80ELb1ELb0ELb0ELb1ELb0ELb0ELb1ELb0EEENS1_21CollectiveEpilogueFwdIS9_NS6_IJNS7_ILi1EEESF_SF_EEESA_SC_Li256ELb1ELb1ELb0ELb0EEENS1_19SingleTileSchedulerILb1ELb0ELb1ELi128EEEEEEEEEvNT_6ParamsE,(.L_x_25 - _ZN7cutlass13device_kernelIN5flash19enable_sm80_to_sm89INS1_16FlashAttnFwdSm80INS1_25CollectiveMainloopFwdSm80ILi8ELi1ELb1EN4cute5tupleIJNS5_1CILi128EEES8_S8_EEELi128ENS_6half_tEfNS_4arch4Sm80ELb1ELb0ELb0ELb1ELb0ELb0ELb1ELb0EEENS1_21CollectiveEpilogueFwdIS9_NS6_IJNS7_ILi1EEESF_SF_EEESA_SC_Li256ELb1ELb1ELb0ELb0EEENS1_19SingleTileSchedulerILb1ELb0ELb1ELi128EEEEEEEEEvNT_6ParamsE)
        .other          _ZN7cutlass13device_kernelIN5flash19enable_sm80_to_sm89INS1_16FlashAttnFwdSm80INS1_25CollectiveMainloopFwdSm80ILi8ELi1ELb1EN4cute5tupleIJNS5_1CILi128EEES8_S8_EEELi128ENS_6half_tEfNS_4arch4Sm80ELb1ELb0ELb0ELb1ELb0ELb0ELb1ELb0EEENS1_21CollectiveEpilogueFwdIS9_NS6_IJNS7_ILi1EEESF_SF_EEESA_SC_Li256ELb1ELb1ELb0ELb0EEENS1_19SingleTileSchedulerILb1ELb0ELb1ELi128EEEEEEEEEvNT_6ParamsE,@"STO_CUDA_ENTRY STV_DEFAULT"
_ZN7cutlass13device_kernelIN5flash19enable_sm80_to_sm89INS1_16FlashAttnFwdSm80INS1_25CollectiveMainloopFwdSm80ILi8ELi1ELb1EN4cute5tupleIJNS5_1CILi128EEES8_S8_EEELi128ENS_6half_tEfNS_4arch4Sm80ELb1ELb0ELb0ELb1ELb0ELb0ELb1ELb0EEENS1_21CollectiveEpilogueFwdIS9_NS6_IJNS7_ILi1EEESF_SF_EEESA_SC_Li256ELb1ELb1ELb0ELb0EEENS1_19SingleTileSchedulerILb1ELb0ELb1ELi128EEEEEEEEEvNT_6ParamsE:
[----:B------:R-:W-:Y:S01]  /*0000*/  LDC R1, c[0x0][0x37c] ;  /* 0x0000df00ff017b82 */ /* 0x000fe20000000800 */
[----:B------:R-:W-:Y:S05]  /*0010*/  EXIT ;  /* 0x000000000000794d */ /* 0x000fea0003800000 */
.L_x_7:
        /* <DEDUP_REMOVED lines=14> */
.L_x_25:


//--------------------- .text._ZN7cutlass13device_kernelIN5flash19enable_sm80_to_sm89INS1_16FlashAttnFwdSm80INS1_25CollectiveMainloopFwdSm80ILi8ELi1ELb1EN4cute5tupleIJNS5_1CILi128EEES8_S8_EEELi128ENS_6half_tEfNS_4arch4Sm80ELb1ELb0ELb0ELb1ELb0ELb1ELb1ELb0EEENS1_21CollectiveEpilogueFwdIS9_NS6_IJNS7_ILi1EEESF_SF_EEESA_SC_Li256ELb1ELb1ELb0ELb0EEENS1_19SingleTileSchedulerILb1ELb0ELb1ELi128EEEEEEEEEvNT_6ParamsE --------------------------
	.section	.text._ZN7cutlass13device_kernelIN5flash19enable_sm80_to_sm89INS1_16FlashAttnFwdSm80INS1_25CollectiveMainloopFwdSm80ILi8ELi1ELb1EN4cute5tupleIJNS5_1CILi128EEES8_S8_EEELi128ENS_6half_tEfNS_4arch4Sm80ELb1ELb0ELb0ELb1ELb0ELb1ELb1ELb0EEENS1_21CollectiveEpilogueFwdIS9_NS6_IJNS7_ILi1EEESF_SF_EEESA_SC_Li256ELb1ELb1ELb0ELb0EEENS1_19SingleTileSchedulerILb1ELb0ELb1ELi128EEEEEEEEEvNT_6ParamsE,"ax",@progbits
	.align	128
.text._ZN7cutlass13device_kernelIN5flash19enable_sm80_to_sm89INS1_16FlashAttnFwdSm80INS1_25CollectiveMainloopFwdSm80ILi8ELi1ELb1EN4cute5tupleIJNS5_1CILi128EEES8_S8_EEELi128ENS_6half_tEfNS_4arch4Sm80ELb1ELb0ELb0ELb1ELb0ELb1ELb1ELb0EEENS1_21CollectiveEpilogueFwdIS9_NS6_IJNS7_ILi1EEESF_SF_EEESA_SC_Li256ELb1ELb1ELb0ELb0EEENS1_19SingleTileSchedulerILb1ELb0ELb1ELi128EEEEEEEEEvNT_6ParamsE:
        .type           _ZN7cutlass13device_kernelIN5flash19enable_sm80_to_sm89INS1_16FlashAttnFwdSm80INS1_25CollectiveMainloopFwdSm80ILi8ELi1ELb1EN4cute5tupleIJNS5_1CILi128EEES8_S8_EEELi128ENS_6half_tEfNS_4arch4Sm80ELb1ELb0ELb0ELb1ELb0ELb1ELb1ELb0EEENS1_21CollectiveEpilogueFwdIS9_NS6_IJNS7_ILi1EEESF_SF_EEESA_SC_Li256ELb1ELb1ELb0ELb0EEENS1_19SingleTileSchedulerILb1ELb0ELb1ELi128EEEEEEEEEvNT_6ParamsE,@function
        .size           _ZN7cutlass13device_kernelIN5flash19enable_sm80_to_sm89INS1_16FlashAttnFwdSm80INS1_25CollectiveMainloopFwdSm80ILi8ELi1ELb1EN4cute5tupleIJNS5_1CILi128EEES8_S8_EEELi128ENS_6half_tEfNS_4arch4Sm80ELb1ELb0ELb0ELb1ELb0ELb1ELb1ELb0EEENS1_21CollectiveEpilogueFwdIS9_NS6_IJNS7_ILi1EEESF_SF_EEESA_SC_Li256ELb1ELb1ELb0ELb0EEENS1_19SingleTileSchedulerILb1ELb0ELb1ELi128EEEEEEEEEvNT_6ParamsE,(.L_x_26 - _ZN7cutlass13device_kernelIN5flash19enable_sm80_to_sm89INS1_16FlashAttnFwdSm80INS1_25CollectiveMainloopFwdSm80ILi8ELi1ELb1EN4cute5tupleIJNS5_1CILi128EEES8_S8_EEELi128ENS_6half_tEfNS_4arch4Sm80ELb1ELb0ELb0ELb1ELb0ELb1ELb1ELb0EEENS1_21CollectiveEpilogueFwdIS9_NS6_IJNS7_ILi1EEESF_SF_EEESA_SC_Li256ELb1ELb1ELb0ELb0EEENS1_19SingleTileSchedulerILb1ELb0ELb1ELi128EEEEEEEEEvNT_6ParamsE)
        .other          _ZN7cutlass13device_kernelIN5flash19enable_sm80_to_sm89INS1_16FlashAttnFwdSm80INS1_25CollectiveMainloopFwdSm80ILi8ELi1ELb1EN4cute5tupleIJNS5_1CILi128EEES8_S8_EEELi128ENS_6half_tEfNS_4arch4Sm80ELb1ELb0ELb0ELb1ELb0ELb1ELb1ELb0EEENS1_21CollectiveEpilogueFwdIS9_NS6_IJNS7_ILi1EEESF_SF_EEESA_SC_Li256ELb1ELb1ELb0ELb0EEENS1_19SingleTileSchedulerILb1ELb0ELb1ELi128EEEEEEEEEvNT_6ParamsE,@"STO_CUDA_ENTRY STV_DEFAULT"
_ZN7cutlass13device_kernelIN5flash19enable_sm80_to_sm89INS1_16FlashAttnFwdSm80INS1_25CollectiveMainloopFwdSm80ILi8ELi1ELb1EN4cute5tupleIJNS5_1CILi128EEES8_S8_EEELi128ENS_6half_tEfNS_4arch4Sm80ELb1ELb0ELb0ELb1ELb0ELb1ELb1ELb0EEENS1_21CollectiveEpilogueFwdIS9_NS6_IJNS7_ILi1EEESF_SF_EEESA_SC_Li256ELb1ELb1ELb0ELb0EEENS1_19SingleTileSchedulerILb1ELb0ELb1ELi128EEEEEEEEEvNT_6ParamsE:
[----:B------:R-:W-:Y:S01]  /*0000*/  LDC R1, c[0x0][0x37c] ;  /* 0x0000df00ff017b82 */ /* 0x000fe20000000800 */
[----:B------:R-:W-:Y:S05]  /*0010*/  EXIT ;  /* 0x000000000000794d */ /* 0x000fea0003800000 */
.L_x_8:
        /* <DEDUP_REMOVED lines=14> */
.L_x_26:


//--------------------- .text._ZN7cutlass13device_kernelIN5flash19enable_sm80_to_sm89INS1_16FlashAttnFwdSm80INS1_25CollectiveMainloopFwdSm80ILi4ELi1ELb0EN4cute5tupleIJNS5_1CILi128EEENS7_ILi64EEES8_EEELi128ENS_6half_tEfNS_4arch4Sm80ELb0ELb0ELb0ELb0ELb0ELb0ELb1ELb0EEENS1_21CollectiveEpilogueFwdINS6_IJS8_S8_S9_EEENS6_IJNS7_ILi1EEESH_SH_EEESB_SD_Li128ELb0ELb1ELb0ELb0EEENS1_19SingleTileSchedulerILb0ELb0ELb1ELi128EEEEEEEEEvNT_6ParamsE --------------------------
	.section	.text._ZN7cutlass13device_kernelIN5flash19enable_sm80_to_sm89INS1_16FlashAttnFwdSm80INS1_25CollectiveMainloopFwdSm80ILi4ELi1ELb0EN4cute5tupleIJNS5_1CILi128EEENS7_ILi64EEES8_EEELi128ENS_6half_tEfNS_4arch4Sm80ELb0ELb0ELb0ELb0ELb0ELb0ELb1ELb0EEENS1_21CollectiveEpilogueFwdINS6_IJS8_S8_S9_EEENS6_IJNS7_ILi1EEESH_SH_EEESB_SD_Li128ELb0ELb1ELb0ELb0EEENS1_19SingleTileSchedulerILb0ELb0ELb1ELi128EEEEEEEEEvNT_6ParamsE,"ax",@progbits
	.align	128
.text._ZN7cutlass13device_kernelIN5flash19enable_sm80_to_sm89INS1_16FlashAttnFwdSm80INS1_25CollectiveMainloopFwdSm80ILi4ELi1ELb0EN4cute5tupleIJNS5_1CILi128EEENS7_ILi64EEES8_EEELi128ENS_6half_tEfNS_4arch4Sm80ELb0ELb0ELb0ELb0ELb0ELb0ELb1ELb0EEENS1_21CollectiveEpilogueFwdINS6_IJS8_S8_S9_EEENS6_IJNS7_ILi1EEESH_SH_EEESB_SD_Li128ELb0ELb1ELb0ELb0EEENS1_19SingleTileSchedulerILb0ELb0ELb1ELi128EEEEEEEEEvNT_6ParamsE:
        .type           _ZN7cutlass13device_kernelIN5flash19enable_sm80_to_sm89INS1_16FlashAttnFwdSm80INS1_25CollectiveMainloopFwdSm80ILi4ELi1ELb0EN4cute5tupleIJNS5_1CILi128EEENS7_ILi64EEES8_EEELi128ENS_6half_tEfNS_4arch4Sm80ELb0ELb0ELb0ELb0ELb0ELb0ELb1ELb0EEENS1_21CollectiveEpilogueFwdINS6_IJS8_S8_S9_EEENS6_IJNS7_ILi1EEESH_SH_EEESB_SD_Li128ELb0ELb1ELb0ELb0EEENS1_19SingleTileSchedulerILb0ELb0ELb1ELi128EEEEEEEEEvNT_6ParamsE,@function
        .size           _ZN7cutlass13device_kernelIN5flash19enable_sm80_to_sm89INS1_16FlashAttnFwdSm80INS1_25CollectiveMainloopFwdSm80ILi4ELi1ELb0EN4cute5tupleIJNS5_1CILi128EEENS7_ILi64EEES8_EEELi128ENS_6half_tEfNS_4arch4Sm80ELb0ELb0ELb0ELb0ELb0ELb0ELb1ELb0EEENS1_21CollectiveEpilogueFwdINS6_IJS8_S8_S9_EEENS6_IJNS7_ILi1EEESH_SH_EEESB_SD_Li128ELb0ELb1ELb0ELb0EEENS1_19SingleTileSchedulerILb0ELb0ELb1ELi128EEEEEEEEEvNT_6ParamsE,(.L_x_27 - _ZN7cutlass13device_kernelIN5flash19enable_sm80_to_sm89INS1_16FlashAttnFwdSm80INS1_25CollectiveMainloopFwdSm80ILi4ELi1ELb0EN4cute5tupleIJNS5_1CILi128EEENS7_ILi64EEES8_EEELi128ENS_6half_tEfNS_4arch4Sm80ELb0ELb0ELb0ELb0ELb0ELb0ELb1ELb0EEENS1_21CollectiveEpilogueFwdINS6_IJS8_S8_S9_EEENS6_IJNS7_ILi1EEESH_SH_EEESB_SD_Li128ELb0ELb1ELb0ELb0EEENS1_19SingleTileSchedulerILb0ELb0ELb1ELi128EEEEEEEEEvNT_6ParamsE)
        .other          _ZN7cutlass13device_kernelIN5flash19enable_sm80_to_sm89INS1_16FlashAttnFwdSm80INS1_25CollectiveMainloopFwdSm80ILi4ELi1ELb0EN4cute5tupleIJNS5_1CILi128EEENS7_ILi64EEES8_EEELi128ENS_6half_tEfNS_4arch4Sm80ELb0ELb0ELb0ELb0ELb0ELb0ELb1ELb0EEENS1_21CollectiveEpilogueFwdINS6_IJS8_S8_S9_EEENS6_IJNS7_ILi1EEESH_SH_EEESB_SD_Li128ELb0ELb1ELb0ELb0EEENS1_19SingleTileSchedulerILb0ELb0ELb1ELi128EEEEEEEEEvNT_6ParamsE,@"STO_CUDA_ENTRY STV_DEFAULT"
_ZN7cutlass13device_kernelIN5flash19enable_sm80_to_sm89INS1_16FlashAttnFwdSm80INS1_25CollectiveMainloopFwdSm80ILi4ELi1ELb0EN4cute5tupleIJNS5_1CILi128EEENS7_ILi64EEES8_EEELi128ENS_6half_tEfNS_4arch4Sm80ELb0ELb0ELb0ELb0ELb0ELb0ELb1ELb0EEENS1_21CollectiveEpilogueFwdINS6_IJS8_S8_S9_EEENS6_IJNS7_ILi1EEESH_SH_EEESB_SD_Li128ELb0ELb1ELb0ELb0EEENS1_19SingleTileSchedulerILb0ELb0ELb1ELi128EEEEEEEEEvNT_6ParamsE:
[----:B------:R-:W-:Y:S01]  /*0000*/  LDC R1, c[0x0][0x37c] ;  /* 0x0000df00ff017b82 */ /* 0x000fe20000000800 */
[----:B------:R-:W-:Y:S05]  /*0010*/  EXIT ;  /* 0x000000000000794d */ /* 0x000fea0003800000 */
.L_x_9:
        /* <DEDUP_REMOVED lines=14> */
.L_x_27:


//--------------------- .text._ZN7cutlass13device_kernelIN5flash19enable_sm80_to_sm89INS1_16FlashAttnFwdSm80INS1_25CollectiveMainloopFwdSm80ILi4ELi1ELb0EN4cute5tupleIJNS5_1CILi128EEENS7_ILi64EEES8_EEELi128ENS_6half_tEfNS_4arch4Sm80ELb0ELb0ELb0ELb1ELb0ELb0ELb1ELb0EEENS1_21CollectiveEpilogueFwdINS6_IJS8_S8_S9_EEENS6_IJNS7_ILi1EEESH_SH_EEESB_SD_Li128ELb1ELb1ELb0ELb0EEENS1_19SingleTileSchedulerILb1ELb0ELb1ELi128EEEEEEEEEvNT_6ParamsE --------------------------
	.section	.text._ZN7cutlass13device_kernelIN5flash19enable_sm80_to_sm89INS1_16FlashAttnFwdSm80INS1_25CollectiveMainloopFwdSm80ILi4ELi1ELb0EN4cute5tupleIJNS5_1CILi128EEENS7_ILi64EEES8_EEELi128ENS_6half_tEfNS_4arch4Sm80ELb0ELb0ELb0ELb1ELb0ELb0ELb1ELb0EEENS1_21CollectiveEpilogueFwdINS6_IJS8_S8_S9_EEENS6_IJNS7_ILi1EEESH_SH_EEESB_SD_Li128ELb1ELb1ELb0ELb0EEENS1_19SingleTileSchedulerILb1ELb0ELb1ELi128EEEEEEEEEvNT_6ParamsE,"ax",@progbits
	.align	128
.text._ZN7cutlass13device_kernelIN5flash19enable_sm80_to_sm89INS1_16FlashAttnFwdSm80INS1_25CollectiveMainloopFwdSm80ILi4ELi1ELb0EN4cute5tupleIJNS5_1CILi128EEENS7_ILi64EEES8_EEELi128ENS_6half_tEfNS_4arch4Sm80ELb0ELb0ELb0ELb1ELb0ELb0ELb1ELb0EEENS1_21CollectiveEpilogueFwdINS6_IJS8_S8_S9_EEENS6_IJNS7_ILi1EEESH_SH_EEESB_SD_Li128ELb1ELb1ELb0ELb0EEENS1_19SingleTileSchedulerILb1ELb0ELb1ELi128EEEEEEEEEvNT_6ParamsE:
        .type           _ZN7cutlass13device_kernelIN5flash19enable_sm80_to_sm89INS1_16FlashAttnFwdSm80INS1_25CollectiveMainloopFwdSm80ILi4ELi1ELb0EN4cute5tupleIJNS5_1CILi128EEENS7_ILi64EEES8_EEELi128ENS_6half_tEfNS_4arch4Sm80ELb0ELb0ELb0ELb1ELb0ELb0ELb1ELb0EEENS1_21CollectiveEpilogueFwdINS6_IJS8_S8_S9_EEENS6_IJNS7_ILi1EEESH_SH_EEESB_SD_Li128ELb1ELb1ELb0ELb0EEENS1_19SingleTileSchedulerILb1ELb0ELb1ELi128EEEEEEEEEvNT_6ParamsE,@function
        .size           _ZN7cutlass13device_kernelIN5flash19enable_sm80_to_sm89INS1_16FlashAttnFwdSm80INS1_25CollectiveMainloopFwdSm80ILi4ELi1ELb0EN4cute5tupleIJNS5_1CILi128EEENS7_ILi64EEES8_EEELi128ENS_6half_tEfNS_4arch4Sm80ELb0ELb0ELb0ELb1ELb0ELb0ELb1ELb0EEENS1_21CollectiveEpilogueFwdINS6_IJS8_S8_S9_EEENS6_IJNS7_ILi1EEESH_SH_EEESB_SD_Li128ELb1ELb1ELb0ELb0EEENS1_19SingleTileSchedulerILb1ELb0ELb1ELi128EEEEEEEEEvNT_6ParamsE,(.L_x_28 - _ZN7cutlass13device_kernelIN5flash19enable_sm80_to_sm89INS1_16FlashAttnFwdSm80INS1_25CollectiveMainloopFwdSm80ILi4ELi1ELb0EN4cute5tupleIJNS5_1CILi128EEENS7_ILi64EEES8_EEELi128ENS_6half_tEfNS_4arch4Sm80ELb0ELb0ELb0ELb1ELb0ELb0ELb1ELb0EEENS1_21CollectiveEpilogueFwdINS6_IJS8_S8_S9_EEENS6_IJNS7_ILi1EEESH_SH_EEESB_SD_Li128ELb1ELb1ELb0ELb0EEENS1_19SingleTileSchedulerILb1ELb0ELb1ELi128EEEEEEEEEvNT_6ParamsE)
        .other          _ZN7cutlass13device_kernelIN5flash19enable_sm80_to_sm89INS1_16FlashAttnFwdSm80INS1_25CollectiveMainloopFwdSm80ILi4ELi1ELb0EN4cute5tupleIJNS5_1CILi128EEENS7_ILi64EEES8_EEELi128ENS_6half_tEfNS_4arch4Sm80ELb0ELb0ELb0ELb1ELb0ELb0ELb1ELb0EEENS1_21CollectiveEpilogueFwdINS6_IJS8_S8_S9_EEENS6_IJNS7_ILi1EEESH_SH_EEESB_SD_Li128ELb1ELb1ELb0ELb0EEENS1_19SingleTileSchedulerILb1ELb0ELb1ELi128EEEEEEEEEvNT_6ParamsE,@"STO_CUDA_ENTRY STV_DEFAULT"
_ZN7cutlass13device_kernelIN5flash19enable_sm80_to_sm89INS1_16FlashAttnFwdSm80INS1_25CollectiveMainloopFwdSm80ILi4ELi1ELb0EN4cute5tupleIJNS5_1CILi128EEENS7_ILi64EEES8_EEELi128ENS_6half_tEfNS_4arch4Sm80ELb0ELb0ELb0ELb1ELb0ELb0ELb1ELb0EEENS1_21CollectiveEpilogueFwdINS6_IJS8_S8_S9_EEENS6_IJNS7_ILi1EEESH_SH_EEESB_SD_Li128ELb1ELb1ELb0ELb0EEENS1_19SingleTileSchedulerILb1ELb0ELb1ELi128EEEEEEEEEvNT_6ParamsE:
[----:B------:R-:W-:Y:S01]  /*0000*/  LDC R1, c[0x0][0x37c] ;  /* 0x0000df00ff017b82 */ /* 0x000fe20000000800 */
[----:B------:R-:W-:Y:S05]  /*0010*/  EXIT ;  /* 0x000000000000794d */ /* 0x000fea0003800000 */
.L_x_10:
        /* <DEDUP_REMOVED lines=14> */
.L_x_28:


//--------------------- .text._ZN7cutlass13device_kernelIN5flash19enable_sm80_to_sm89INS1_16FlashAttnFwdSm80INS1_25CollectiveMainloopFwdSm80ILi4ELi1ELb0EN4cute5tupleIJNS5_1CILi128EEENS7_ILi64EEES8_EEELi128ENS_6half_tEfNS_4arch4Sm80ELb0ELb0ELb0ELb1ELb0ELb1ELb1ELb0EEENS1_21CollectiveEpilogueFwdINS6_IJS8_S8_S9_EEENS6_IJNS7_ILi1EEESH_SH_EEESB_SD_Li128ELb1ELb1ELb0ELb0EEENS1_19SingleTileSchedulerILb1ELb0ELb1ELi128EEEEEEEEEvNT_6ParamsE --------------------------
	.section	.text._ZN7cutlass13device_kernelIN5flash19enable_sm80_to_sm89INS1_16FlashAttnFwdSm80INS1_25CollectiveMainloopFwdSm80ILi4ELi1ELb0EN4cute5tupleIJNS5_1CILi128EEENS7_ILi64EEES8_EEELi128ENS_6half_tEfNS_4arch4Sm80ELb0ELb0ELb0ELb1ELb0ELb1ELb1ELb0EEENS1_21CollectiveEpilogueFwdINS6_IJS8_S8_S9_EEENS6_IJNS7_ILi1EEESH_SH_EEESB_SD_Li128ELb1ELb1ELb0ELb0EEENS1_19SingleTileSchedulerILb1ELb0ELb1ELi128EEEEEEEEEvNT_6ParamsE,"ax",@progbits
	.align	128
.text._ZN7cutlass13device_kernelIN5flash19enable_sm80_to_sm89INS1_16FlashAttnFwdSm80INS1_25CollectiveMainloopFwdSm80ILi4ELi1ELb0EN4cute5tupleIJNS5_1CILi128EEENS7_ILi64EEES8_EEELi128ENS_6half_tEfNS_4arch4Sm80ELb0ELb0ELb0ELb1ELb0ELb1ELb1ELb0EEENS1_21CollectiveEpilogueFwdINS6_IJS8_S8_S9_EEENS6_IJNS7_ILi1EEESH_SH_EEESB_SD_Li128ELb1ELb1ELb0ELb0EEENS1_19SingleTileSchedulerILb1ELb0ELb1ELi128EEEEEEEEEvNT_6ParamsE:
        .type           _ZN7cutlass13device_kernelIN5flash19enable_sm80_to_sm89INS1_16FlashAttnFwdSm80INS1_25CollectiveMainloopFwdSm80ILi4ELi1ELb0EN4cute5tupleIJNS5_1CILi128EEENS7_ILi64EEES8_EEELi128ENS_6half_tEfNS_4arch4Sm80ELb0ELb0ELb0ELb1ELb0ELb1ELb1ELb0EEENS1_21CollectiveEpilogueFwdINS6_IJS8_S8_S9_EEENS6_IJNS7_ILi1EEESH_SH_EEESB_SD_Li128ELb1ELb1ELb0ELb0EEENS1_19SingleTileSchedulerILb1ELb0ELb1ELi128EEEEEEEEEvNT_6ParamsE,@function
        .size           _ZN7cutlass13device_kernelIN5flash19enable_sm80_to_sm89INS1_16FlashAttnFwdSm80INS1_25CollectiveMainloopFwdSm80ILi4ELi1ELb0EN4cute5tupleIJNS5_1CILi128EEENS7_ILi64EEES8_EEELi128ENS_6half_tEfNS_4arch4Sm80ELb0ELb0ELb0ELb1ELb0ELb1ELb1ELb0EEENS1_21CollectiveEpilogueFwdINS6_IJS8_S8_S9_EEENS6_IJNS7_ILi1EEESH_SH_EEESB_SD_Li128ELb1ELb1ELb0ELb0EEENS1_19SingleTileSchedulerILb1ELb0ELb1ELi128EEEEEEEEEvNT_6ParamsE,(.L_x_29 - _ZN7cutlass13device_kernelIN5flash19enable_sm80_to_sm89INS1_16FlashAttnFwdSm80INS1_25CollectiveMainloopFwdSm80ILi4ELi1ELb0EN4cute5tupleIJNS5_1CILi128EEENS7_ILi64EEES8_EEELi128ENS_6half_tEfNS_4arch4Sm80ELb0ELb0ELb0ELb1ELb0ELb1ELb1ELb0EEENS1_21CollectiveEpilogueFwdINS6_IJS8_S8_S9_EEENS6_IJNS7_ILi1EEESH_SH_EEESB_SD_Li128ELb1ELb1ELb0ELb0EEENS1_19SingleTileSchedulerILb1ELb0ELb1ELi128EEEEEEEEEvNT_6ParamsE)
        .other          _ZN7cutlass13device_kernelIN5flash19enable_sm80_to_sm89INS1_16FlashAttnFwdSm80INS1_25CollectiveMainloopFwdSm80ILi4ELi1ELb0EN4cute5tupleIJNS5_1CILi128EEENS7_ILi64EEES8_EEELi128ENS_6half_tEfNS_4arch4Sm80ELb0ELb0ELb0ELb1ELb0ELb1ELb1ELb0EEENS1_21CollectiveEpilogueFwdINS6_IJS8_S8_S9_EEENS6_IJNS7_ILi1EEESH_SH_EEESB_SD_Li128ELb1ELb1ELb0ELb0EEENS1_19SingleTileSchedulerILb1ELb0ELb1ELi128EEEEEEEEEvNT_6ParamsE,@"STO_CUDA_ENTRY STV_DEFAULT"
_ZN7cutlass13device_kernelIN5flash19enable_sm80_to_sm89INS1_16FlashAttnFwdSm80INS1_25CollectiveMainloopFwdSm80ILi4ELi1ELb0EN4cute5tupleIJNS5_1CILi128EEENS7_ILi64EEES8_EEELi128ENS_6half_tEfNS_4arch4Sm80ELb0ELb0ELb0ELb1ELb0ELb1ELb1ELb0EEENS1_21CollectiveEpilogueFwdINS6_IJS8_S8_S9_EEENS6_IJNS7_ILi1EEESH_SH_EEESB_SD_Li128ELb1ELb1ELb0ELb0EEENS1_19SingleTileSchedulerILb1ELb0ELb1ELi128EEEEEEEEEvNT_6ParamsE:
[----:B------:R-:W-:Y:S01]  /*0000*/  LDC R1, c[0x0][0x37c] ;  /* 0x0000df00ff017b82 */ /* 0x000fe20000000800 */
[----:B------:R-:W-:Y:S05]  /*0010*/  EXIT ;  /* 0x000000000000794d */ /* 0x000fea0003800000 */
.L_x_11:
        /* <DEDUP_REMOVED lines=14> */
.L_x_29:


//--------------------- .text._ZN7cutlass13device_kernelIN5flash19enable_sm80_to_sm89INS1_16FlashAttnFwdSm80INS1_25CollectiveMainloopFwdSm80ILi4ELi1ELb0EN4cute5tupleIJNS5_1CILi128EEENS7_ILi48EEES8_EEELi128ENS_6half_tEfNS_4arch4Sm80ELb0ELb1ELb0ELb0ELb0ELb0ELb1ELb0EEENS1_21CollectiveEpilogueFwdINS6_IJS8_S8_S9_EEENS6_IJNS7_ILi1EEESH_SH_EEESB_SD_Li128ELb0ELb1ELb0ELb0EEENS1_19SingleTileSchedulerILb0ELb0ELb1ELi128EEEEEEEEEvNT_6ParamsE --------------------------
	.section	.text._ZN7cutlass13device_kernelIN5flash19enable_sm80_to_sm89INS1_16FlashAttnFwdSm80INS1_25CollectiveMainloopFwdSm80ILi4ELi1ELb0EN4cute5tupleIJNS5_1CILi128EEENS7_ILi48EEES8_EEELi128ENS_6half_tEfNS_4arch4Sm80ELb0ELb1ELb0ELb0ELb0ELb0ELb1ELb0EEENS1_21CollectiveEpilogueFwdINS6_IJS8_S8_S9_EEENS6_IJNS7_ILi1EEESH_SH_EEESB_SD_Li128ELb0ELb1ELb0ELb0EEENS1_19SingleTileSchedulerILb0ELb0ELb1ELi128EEEEEEEEEvNT_6ParamsE,"ax",@progbits
	.align	128
.text._ZN7cutlass13device_kernelIN5flash19enable_sm80_to_sm89INS1_16FlashAttnFwdSm80INS1_25CollectiveMainloopFwdSm80ILi4ELi1ELb0EN4cute5tupleIJNS5_1CILi128EEENS7_ILi48EEES8_EEELi128ENS_6half_tEfNS_4arch4Sm80ELb0ELb1ELb0ELb0ELb0ELb0ELb1ELb0EEENS1_21CollectiveEpilogueFwdINS6_IJS8_S8_S9_EEENS6_IJNS7_ILi1EEESH_SH_EEESB_SD_Li128ELb0ELb1ELb0ELb0EEENS1_19SingleTileSchedulerILb0ELb0ELb1ELi128EEEEEEEEEvNT_6ParamsE:
        .type           _ZN7cutlass13device_kernelIN5flash19enable_sm80_to_sm89INS1_16FlashAttnFwdSm80INS1_25CollectiveMainloopFwdSm80ILi4ELi1ELb0EN4cute5tupleIJNS5_1CILi128EEENS7_ILi48EEES8_EEELi128ENS_6half_tEfNS_4arch4Sm80ELb0ELb1ELb0ELb0ELb0ELb0ELb1ELb0EEENS1_21CollectiveEpilogueFwdINS6_IJS8_S8_S9_EEENS6_IJNS7_ILi1EEESH_SH_EEESB_SD_Li128ELb0ELb1ELb0ELb0EEENS1_19SingleTileSchedulerILb0ELb0ELb1ELi128EEEEEEEEEvNT_6ParamsE,@function
        .size           _ZN7cutlass13device_kernelIN5flash19enable_sm80_to_sm89INS1_16FlashAttnFwdSm80INS1_25CollectiveMainloopFwdSm80ILi4ELi1ELb0EN4cute5tupleIJNS5_1CILi128EEENS7_ILi48EEES8_EEELi128ENS_6half_tEfNS_4arch4Sm80ELb0ELb1ELb0ELb0ELb0ELb0ELb1ELb0EEENS1_21CollectiveEpilogueFwdINS6_IJS8_S8_S9_EEENS6_IJNS7_ILi1EEESH_SH_EEESB_SD_Li128ELb0ELb1ELb0ELb0EEENS1_19SingleTileSchedulerILb0ELb0ELb1ELi128EEEEEEEEEvNT_6ParamsE,(.L_x_30 - _ZN7cutlass13device_kernelIN5flash19enable_sm80_to_sm89INS1_16FlashAttnFwdSm80INS1_25CollectiveMainloopFwdSm80ILi4ELi1ELb0EN4cute5tupleIJNS5_1CILi128EEENS7_ILi48EEES8_EEELi128ENS_6half_tEfNS_4arch4Sm80ELb0ELb1ELb0ELb0ELb0ELb0ELb1ELb0EEENS1_21CollectiveEpilogueFwdINS6_IJS8_S8_S9_EEENS6_IJNS7_ILi1EEESH_SH_EEESB_SD_Li128ELb0ELb1ELb0ELb0EEENS1_19SingleTileSchedulerILb0ELb0ELb1ELi128EEEEEEEEEvNT_6ParamsE)
        .other          _ZN7cutlass13device_kernelIN5flash19enable_sm80_to_sm89INS1_16FlashAttnFwdSm80INS1_25CollectiveMainloopFwdSm80ILi4ELi1ELb0EN4cute5tupleIJNS5_1CILi128EEENS7_ILi48EEES8_EEELi128ENS_6half_tEfNS_4arch4Sm80ELb0ELb1ELb0ELb0ELb0ELb0ELb1ELb0EEENS1_21CollectiveEpilogueFwdINS6_IJS8_S8_S9_EEENS6_IJNS7_ILi1EEESH_SH_EEESB_SD_Li128ELb0ELb1ELb0ELb0EEENS1_19SingleTileSchedulerILb0ELb0ELb1ELi128EEEEEEEEEvNT_6ParamsE,@"STO_CUDA_ENTRY STV_DEFAULT"
_ZN7cutlass13device_kernelIN5flash19enable_sm80_to_sm89INS1_16FlashAttnFwdSm80INS1_25CollectiveMainloopFwdSm80ILi4ELi1ELb0EN4cute5tupleIJNS5_1CILi128EEENS7_ILi48EEES8_EEELi128ENS_6half_tEfNS_4arch4Sm80ELb0ELb1ELb0ELb0ELb0ELb0ELb1ELb0EEENS1_21CollectiveEpilogueFwdINS6_IJS8_S8_S9_EEENS6_IJNS7_ILi1EEESH_SH_EEESB_SD_Li128ELb0ELb1ELb0ELb0EEENS1_19SingleTileSchedulerILb0ELb0ELb1ELi128EEEEEEEEEvNT_6ParamsE:
[----:B------:R-:W-:Y:S01]  /*0000*/  LDC R1, c[0x0][0x37c] ;  /* 0x0000df00ff017b82 */ /* 0x000fe20000000800 */
[----:B------:R-:W-:Y:S05]  /*0010*/  EXIT ;  /* 0x000000000000794d */ /* 0x000fea0003800000 */
.L_x_12:
        /* <DEDUP_REMOVED lines=14> */
.L_x_30:


//--------------------- .text._ZN7cutlass13device_kernelIN5flash19enable_sm80_to_sm89INS1_16FlashAttnFwdSm80INS1_25CollectiveMainloopFwdSm80ILi4ELi1ELb0EN4cute5tupleIJNS5_1CILi128EEENS7_ILi48EEES8_EEELi128ENS_6half_tEfNS_4arch4Sm80ELb0ELb1ELb0ELb1ELb0ELb0ELb1ELb0EEENS1_21CollectiveEpilogueFwdINS6_IJS8_S8_S9_EEENS6_IJNS7_ILi1EEESH_SH_EEESB_SD_Li128ELb1ELb1ELb0ELb0EEENS1_19SingleTileSchedulerILb1ELb0ELb1ELi128EEEEEEEEEvNT_6ParamsE --------------------------
	.section	.text._ZN7cutlass13device_kernelIN5flash19enable_sm80_to_sm89INS1_16FlashAttnFwdSm80INS1_25CollectiveMainloopFwdSm80ILi4ELi1ELb0EN4cute5tupleIJNS5_1CILi128EEENS7_ILi48EEES8_EEELi128ENS_6half_tEfNS_4arch4Sm80ELb0ELb1ELb0ELb1ELb0ELb0ELb1ELb0EEENS1_21CollectiveEpilogueFwdINS6_IJS8_S8_S9_EEENS6_IJNS7_ILi1EEESH_SH_EEESB_SD_Li128ELb1ELb1ELb0ELb0EEENS1_19SingleTileSchedulerILb1ELb0ELb1ELi128EEEEEEEEEvNT_6ParamsE,"ax",@progbits
	.align	128
.text._ZN7cutlass13device_kernelIN5flash19enable_sm80_to_sm89INS1_16FlashAttnFwdSm80INS1_25CollectiveMainloopFwdSm80ILi4ELi1ELb0EN4cute5tupleIJNS5_1CILi128EEENS7_ILi48EEES8_EEELi128ENS_6half_tEfNS_4arch4Sm80ELb0ELb1ELb0ELb1ELb0ELb0ELb1ELb0EEENS1_21CollectiveEpilogueFwdINS6_IJS8_S8_S9_EEENS6_IJNS7_ILi1EEESH_SH_EEESB_SD_Li128ELb1ELb1ELb0ELb0EEENS1_19SingleTileSchedulerILb1ELb0ELb1ELi128EEEEEEEEEvNT_6ParamsE:
        .type           _ZN7cutlass13device_kernelIN5flash19enable_sm80_to_sm89INS1_16FlashAttnFwdSm80INS1_25CollectiveMainloopFwdSm80ILi4ELi1ELb0EN4cute5tupleIJNS5_1CILi128EEENS7_ILi48EEES8_EEELi128ENS_6half_tEfNS_4arch4Sm80ELb0ELb1ELb0ELb1ELb0ELb0ELb1ELb0EEENS1_21CollectiveEpilogueFwdINS6_IJS8_S8_S9_EEENS6_IJNS7_ILi1EEESH_SH_EEESB_SD_Li128ELb1ELb1ELb0ELb0EEENS1_19SingleTileSchedulerILb1ELb0ELb1ELi128EEEEEEEEEvNT_6ParamsE,@function
        .size           _ZN7cutlass13device_kernelIN5flash19enable_sm80_to_sm89INS1_16FlashAttnFwdSm80INS1_25CollectiveMainloopFwdSm80ILi4ELi1ELb0EN4cute5tupleIJNS5_1CILi128EEENS7_ILi48EEES8_EEELi128ENS_6half_tEfNS_4arch4Sm80ELb0ELb1ELb0ELb1ELb0ELb0ELb1ELb0EEENS1_21CollectiveEpilogueFwdINS6_IJS8_S8_S9_EEENS6_IJNS7_ILi1EEESH_SH_EEESB_SD_Li128ELb1ELb1ELb0ELb0EEENS1_19SingleTileSchedulerILb1ELb0ELb1ELi128EEEEEEEEEvNT_6ParamsE,(.L_x_31 - _ZN7cutlass13device_kernelIN5flash19enable_sm80_to_sm89INS1_16FlashAttnFwdSm80INS1_25CollectiveMainloopFwdSm80ILi4ELi1ELb0EN4cute5tupleIJNS5_1CILi128EEENS7_ILi48EEES8_EEELi128ENS_6half_tEfNS_4arch4Sm80ELb0ELb1ELb0ELb1ELb0ELb0ELb1ELb0EEENS1_21CollectiveEpilogueFwdINS6_IJS8_S8_S9_EEENS6_IJNS7_ILi1EEESH_SH_EEESB_SD_Li128ELb1ELb1ELb0ELb0EEENS1_19SingleTileSchedulerILb1ELb0ELb1ELi128EEEEEEEEEvNT_6ParamsE)
        .other          _ZN7cutlass13device_kernelIN5flash19enable_sm80_to_sm89INS1_16FlashAttnFwdSm80INS1_25CollectiveMainloopFwdSm80ILi4ELi1ELb0EN4cute5tupleIJNS5_1CILi128EEENS7_ILi48EEES8_EEELi128ENS_6half_tEfNS_4arch4Sm80ELb0ELb1ELb0ELb1ELb0ELb0ELb1ELb0EEENS1_21CollectiveEpilogueFwdINS6_IJS8_S8_S9_EEENS6_IJNS7_ILi1EEESH_SH_EEESB_SD_Li128ELb1ELb1ELb0ELb0EEENS1_19SingleTileSchedulerILb1ELb0ELb1ELi128EEEEEEEEEvNT_6ParamsE,@"STO_CUDA_ENTRY STV_DEFAULT"
_ZN7cutlass13device_kernelIN5flash19enable_sm80_to_sm89INS1_16FlashAttnFwdSm80INS1_25CollectiveMainloopFwdSm80ILi4ELi1ELb0EN4cute5tupleIJNS5_1CILi128EEENS7_ILi48EEES8_EEELi128ENS_6half_tEfNS_4arch4Sm80ELb0ELb1ELb0ELb1ELb0ELb0ELb1ELb0EEENS1_21CollectiveEpilogueFwdINS6_IJS8_S8_S9_EEENS6_IJNS7_ILi1EEESH_SH_EEESB_SD_Li128ELb1ELb1ELb0ELb0EEENS1_19SingleTileSchedulerILb1ELb0ELb1ELi128EEEEEEEEEvNT_6ParamsE:
[----:B------:R-:W-:Y:S01]  /*0000*/  LDC R1, c[0x0][0x37c] ;  /* 0x0000df00ff017b82 */ /* 0x000fe20000000800 */
[----:B------:R-:W-:Y:S05]  /*0010*/  EXIT ;  /* 0x000000000000794d */ /* 0x000fea0003800000 */
.L_x_13:
        /* <DEDUP_REMOVED lines=14> */
.L_x_31:


//--------------------- .text._ZN7cutlass13device_kernelIN5flash19enable_sm80_to_sm89INS1_16FlashAttnFwdSm80INS1_25CollectiveMainloopFwdSm80ILi4ELi1ELb0EN4cute5tupleIJNS5_1CILi128EEENS7_ILi48EEES8_EEELi128ENS_6half_tEfNS_4arch4Sm80ELb0ELb1ELb0ELb1ELb0ELb1ELb1ELb0EEENS1_21CollectiveEpilogueFwdINS6_IJS8_S8_S9_EEENS6_IJNS7_ILi1EEESH_SH_EEESB_SD_Li128ELb1ELb1ELb0ELb0EEENS1_19SingleTileSchedulerILb1ELb0ELb1ELi128EEEEEEEEEvNT_6ParamsE --------------------------
	.section	.text._ZN7cutlass13device_kernelIN5flash19enable_sm80_to_sm89INS1_16FlashAttnFwdSm80INS1_25CollectiveMainloopFwdSm80ILi4ELi1ELb0EN4cute5tupleIJNS5_1CILi128EEENS7_ILi48EEES8_EEELi128ENS_6half_tEfNS_4arch4Sm80ELb0ELb1ELb0ELb1ELb0ELb1ELb1ELb0EEENS1_21CollectiveEpilogueFwdINS6_IJS8_S8_S9_EEENS6_IJNS7_ILi1EEESH_SH_EEESB_SD_Li128ELb1ELb1ELb0ELb0EEENS1_19SingleTileSchedulerILb1ELb0ELb1ELi128EEEEEEEEEvNT_6ParamsE,"ax",@progbits
	.align	128
.text._ZN7cutlass13device_kernelIN5flash19enable_sm80_to_sm89INS1_16FlashAttnFwdSm80INS1_25CollectiveMainloopFwdSm80ILi4ELi1ELb0EN4cute5tupleIJNS5_1CILi128EEENS7_ILi48EEES8_EEELi128ENS_6half_tEfNS_4arch4Sm80ELb0ELb1ELb0ELb1ELb0ELb1ELb1ELb0EEENS1_21CollectiveEpilogueFwdINS6_IJS8_S8_S9_EEENS6_IJNS7_ILi1EEESH_SH_EEESB_SD_Li128ELb1ELb1ELb0ELb0EEENS1_19SingleTileSchedulerILb1ELb0ELb1ELi128EEEEEEEEEvNT_6ParamsE:
        .type           _ZN7cutlass13device_kernelIN5flash19enable_sm80_to_sm89INS1_16FlashAttnFwdSm80INS1_25CollectiveMainloopFwdSm80ILi4ELi1ELb0EN4cute5tupleIJNS5_1CILi128EEENS7_ILi48EEES8_EEELi128ENS_6half_tEfNS_4arch4Sm80ELb0ELb1ELb0ELb1ELb0ELb1ELb1ELb0EEENS1_21CollectiveEpilogueFwdINS6_IJS8_S8_S9_EEENS6_IJNS7_ILi1EEESH_SH_EEESB_SD_Li128ELb1ELb1ELb0ELb0EEENS1_19SingleTileSchedulerILb1ELb0ELb1ELi128EEEEEEEEEvNT_6ParamsE,@function
        .size           _ZN7cutlass13device_kernelIN5flash19enable_sm80_to_sm89INS1_16FlashAttnFwdSm80INS1_25CollectiveMainloopFwdSm80ILi4ELi1ELb0EN4cute5tupleIJNS5_1CILi128EEENS7_ILi48EEES8_EEELi128ENS_6half_tEfNS_4arch4Sm80ELb0ELb1ELb0ELb1ELb0ELb1ELb1ELb0EEENS1_21CollectiveEpilogueFwdINS6_IJS8_S8_S9_EEENS6_IJNS7_ILi1EEESH_SH_EEESB_SD_Li128ELb1ELb1ELb0ELb0EEENS1_19SingleTileSchedulerILb1ELb0ELb1ELi128EEEEEEEEEvNT_6ParamsE,(.L_x_32 - _ZN7cutlass13device_kernelIN5flash19enable_sm80_to_sm89INS1_16FlashAttnFwdSm80INS1_25CollectiveMainloopFwdSm80ILi4ELi1ELb0EN4cute5tupleIJNS5_1CILi128EEENS7_ILi48EEES8_EEELi128ENS_6half_tEfNS_4arch4Sm80ELb0ELb1ELb0ELb1ELb0ELb1ELb1ELb0EEENS1_21CollectiveEpilogueFwdINS6_IJS8_S8_S9_EEENS6_IJNS7_ILi1EEESH_SH_EEESB_SD_Li128ELb1ELb1ELb0ELb0EEENS1_19SingleTileSchedulerILb1ELb0ELb1ELi128EEEEEEEEEvNT_6ParamsE)
        .other          _ZN7cutlass13device_kernelIN5flash19enable_sm80_to_sm89INS1_16FlashAttnFwdSm80INS1_25CollectiveMainloopFwdSm80ILi4ELi1ELb0EN4cute5tupleIJNS5_1CILi128EEENS7_ILi48EEES8_EEELi128ENS_6half_tEfNS_4arch4Sm80ELb0ELb1ELb0ELb1ELb0ELb1ELb1ELb0EEENS1_21CollectiveEpilogueFwdINS6_IJS8_S8_S9_EEENS6_IJNS7_ILi1EEESH_SH_EEESB_SD_Li128ELb1ELb1ELb0ELb0EEENS1_19SingleTileSchedulerILb1ELb0ELb1ELi128EEEEEEEEEvNT_6ParamsE,@"STO_CUDA_ENTRY STV_DEFAULT"
_ZN7cutlass13device_kernelIN5flash19enable_sm80_to_sm89INS1_16FlashAttnFwdSm80INS1_25CollectiveMainloopFwdSm80ILi4ELi1ELb0EN4cute5tupleIJNS5_1CILi128EEENS7_ILi48EEES8_EEELi128ENS_6half_tEfNS_4arch4Sm80ELb0ELb1ELb0ELb1ELb0ELb1ELb1ELb0EEENS1_21CollectiveEpilogueFwdINS6_IJS8_S8_S9_EEENS6_IJNS7_ILi1EEESH_SH_EEESB_SD_Li128ELb1ELb1ELb0ELb0EEENS1_19SingleTileSchedulerILb1ELb0ELb1ELi128EEEEEEEEEvNT_6ParamsE:
[----:B------:R-:W-:Y:S01]  /*0000*/  LDC R1, c[0x0][0x37c] ;  /* 0x0000df00ff017b82 */ /* 0x000fe20000000800 */
[----:B------:R-:W-:Y:S05]  /*0010*/  EXIT ;  /* 0x000000000000794d */ /* 0x000fea0003800000 */
.L_x_14:
        /* <DEDUP_REMOVED lines=14> */
.L_x_32:


//--------------------- .text._ZN7cutlass13device_kernelIN5flash19enable_sm80_to_sm89INS1_16FlashAttnFwdSm80INS1_25CollectiveMainloopFwdSm80ILi4ELi1ELb0EN4cute5tupleIJNS5_1CILi128EEENS7_ILi64EEES8_EEELi128ENS_6half_tEfNS_4arch4Sm80ELb1ELb0ELb0ELb0ELb0ELb0ELb1ELb0EEENS1_21CollectiveEpilogueFwdINS6_IJS8_S8_S9_EEENS6_IJNS7_ILi1EEESH_SH_EEESB_SD_Li128ELb0ELb1ELb0ELb0EEENS1_30DynamicPersistentTileSchedulerILi128ELi128ELb0ELb1ELb0EEEEEEEEEvNT_6ParamsE --------------------------
	.section	.text._ZN7cutlass13device_kernelIN5flash19enable_sm80_to_sm89INS1_16FlashAttnFwdSm80INS1_25CollectiveMainloopFwdSm80ILi4ELi1ELb0EN4cute5tupleIJNS5_1CILi128EEENS7_ILi64EEES8_EEELi128ENS_6half_tEfNS_4arch4Sm80ELb1ELb0ELb0ELb0ELb0ELb0ELb1ELb0EEENS1_21CollectiveEpilogueFwdINS6_IJS8_S8_S9_EEENS6_IJNS7_ILi1EEESH_SH_EEESB_SD_Li128ELb0ELb1ELb0ELb0EEENS1_30DynamicPersistentTileSchedulerILi128ELi128ELb0ELb1ELb0EEEEEEEEEvNT_6ParamsE,"ax",@progbits
	.align	128
.text._ZN7cutlass13device_kernelIN5flash19enable_sm80_to_sm89INS1_16FlashAttnFwdSm80INS1_25CollectiveMainloopFwdSm80ILi4ELi1ELb0EN4cute5tupleIJNS5_1CILi128EEENS7_ILi64EEES8_EEELi128ENS_6half_tEfNS_4arch4Sm80ELb1ELb0ELb0ELb0ELb0ELb0ELb1ELb0EEENS1_21CollectiveEpilogueFwdINS6_IJS8_S8_S9_EEENS6_IJNS7_ILi1EEESH_SH_EEESB_SD_Li128ELb0ELb1ELb0ELb0EEENS1_30DynamicPersistentTileSchedulerILi128ELi128ELb0ELb1ELb0EEEEEEEEEvNT_6ParamsE:
        .type           _ZN7cutlass13device_kernelIN5flash19enable_sm80_to_sm89INS1_16FlashAttnFwdSm80INS1_25CollectiveMainloopFwdSm80ILi4ELi1ELb0EN4cute5tupleIJNS5_1CILi128EEENS7_ILi64EEES8_EEELi128ENS_6half_tEfNS_4arch4Sm80ELb1ELb0ELb0ELb0ELb0ELb0ELb1ELb0EEENS1_21CollectiveEpilogueFwdINS6_IJS8_S8_S9_EEENS6_IJNS7_ILi1EEESH_SH_EEESB_SD_Li128ELb0ELb1ELb0ELb0EEENS1_30DynamicPersistentTileSchedulerILi128ELi128ELb0ELb1ELb0EEEEEEEEEvNT_6ParamsE,@function
        .size           _ZN7cutlass13device_kernelIN5flash19enable_sm80_to_sm89INS1_16FlashAttnFwdSm80INS1_25CollectiveMainloopFwdSm80ILi4ELi1ELb0EN4cute5tupleIJNS5_1CILi128EEENS7_ILi64EEES8_EEELi128ENS_6half_tEfNS_4arch4Sm80ELb1ELb0ELb0ELb0ELb0ELb0ELb1ELb0EEENS1_21CollectiveEpilogueFwdINS6_IJS8_S8_S9_EEENS6_IJNS7_ILi1EEESH_SH_EEESB_SD_Li128ELb0ELb1ELb0ELb0EEENS1_30DynamicPersistentTileSchedulerILi128ELi128ELb0ELb1ELb0EEEEEEEEEvNT_6ParamsE,(.L_x_33 - _ZN7cutlass13device_kernelIN5flash19enable_sm80_to_sm89INS1_16FlashAttnFwdSm80INS1_25CollectiveMainloopFwdSm80ILi4ELi1ELb0EN4cute5tupleIJNS5_1CILi128EEENS7_ILi64EEES8_EEELi128ENS_6half_tEfNS_4arch4Sm80ELb1ELb0ELb0ELb0ELb0ELb0ELb1ELb0EEENS1_21CollectiveEpilogueFwdINS6_IJS8_S8_S9_EEENS6_IJNS7_ILi1EEESH_SH_EEESB_SD_Li128ELb0ELb1ELb0ELb0EEENS1_30DynamicPersistentTileSchedulerILi128ELi128ELb0ELb1ELb0EEEEEEEEEvNT_6ParamsE)
        .other          _ZN7cutlass13device_kernelIN5flash19enable_sm80_to_sm89INS1_16FlashAttnFwdSm80INS1_25CollectiveMainloopFwdSm80ILi4ELi1ELb0EN4cute5tupleIJNS5_1CILi128EEENS7_ILi64EEES8_EEELi128ENS_6half_tEfNS_4arch4Sm80ELb1ELb0ELb0ELb0ELb0ELb0ELb1ELb0EEENS1_21CollectiveEpilogueFwdINS6_IJS8_S8_S9_EEENS6_IJNS7_ILi1EEESH_SH_EEESB_SD_Li128ELb0ELb1ELb0ELb0EEENS1_30DynamicPersistentTileSchedulerILi128ELi128ELb0ELb1ELb0EEEEEEEEEvNT_6ParamsE,@"STO_CUDA_ENTRY STV_DEFAULT"
_ZN7cutlass13device_kernelIN5flash19enable_sm80_to_sm89INS1_16FlashAttnFwdSm80INS1_25CollectiveMainloopFwdSm80ILi4ELi1ELb0EN4cute5tupleIJNS5_1CILi128EEENS7_ILi64EEES8_EEELi128ENS_6half_tEfNS_4arch4Sm80ELb1ELb0ELb0ELb0ELb0ELb0ELb1ELb0EEENS1_21CollectiveEpilogueFwdINS6_IJS8_S8_S9_EEENS6_IJNS7_ILi1EEESH_SH_EEESB_SD_Li128ELb0ELb1ELb0ELb0EEENS1_30DynamicPersistentTileSchedulerILi128ELi128ELb0ELb1ELb0EEEEEEEEEvNT_6ParamsE:
[----:B------:R-:W-:Y:S01]  /*0000*/  LDC R1, c[0x0][0x37c] ;  /* 0x0000df00ff017b82 */ /* 0x000fe20000000800 */
[----:B------:R-:W-:Y:S05]  /*0010*/  EXIT ;  /* 0x000000000000794d */ /* 0x000fea0003800000 */
.L_x_15:
        /* <DEDUP_REMOVED lines=14> */
.L_x_33:


//--------------------- .text._ZN7cutlass13device_kernelIN5flash19enable_sm80_to_sm89INS1_16FlashAttnFwdSm80INS1_25CollectiveMainloopFwdSm80ILi4ELi1ELb0EN4cute5tupleIJNS5_1CILi128EEENS7_ILi64EEES8_EEELi128ENS_6half_tEfNS_4arch4Sm80ELb1ELb0ELb0ELb1ELb0ELb0ELb1ELb0EEENS1_21CollectiveEpilogueFwdINS6_IJS8_S8_S9_EEENS6_IJNS7_ILi1EEESH_SH_EEESB_SD_Li128ELb1ELb1ELb0ELb0EEENS1_19SingleTileSchedulerILb1ELb0ELb1ELi128EEEEEEEEEvNT_6ParamsE --------------------------
	.section	.text._ZN7cutlass13device_kernelIN5flash19enable_sm80_to_sm89INS1_16FlashAttnFwdSm80INS1_25CollectiveMainloopFwdSm80ILi4ELi1ELb0EN4cute5tupleIJNS5_1CILi128EEENS7_ILi64EEES8_EEELi128ENS_6half_tEfNS_4arch4Sm80ELb1ELb0ELb0ELb1ELb0ELb0ELb1ELb0EEENS1_21CollectiveEpilogueFwdINS6_IJS8_S8_S9_EEENS6_IJNS7_ILi1EEESH_SH_EEESB_SD_Li128ELb1ELb1ELb0ELb0EEENS1_19SingleTileSchedulerILb1ELb0ELb1ELi128EEEEEEEEEvNT_6ParamsE,"ax",@progbits
	.align	128
.text._ZN7cutlass13device_kernelIN5flash19enable_sm80_to_sm89INS1_16FlashAttnFwdSm80INS1_25CollectiveMainloopFwdSm80ILi4ELi1ELb0EN4cute5tupleIJNS5_1CILi128EEENS7_ILi64EEES8_EEELi128ENS_6half_tEfNS_4arch4Sm80ELb1ELb0ELb0ELb1ELb0ELb0ELb1ELb0EEENS1_21CollectiveEpilogueFwdINS6_IJS8_S8_S9_EEENS6_IJNS7_ILi1EEESH_SH_EEESB_SD_Li128ELb1ELb1ELb0ELb0EEENS1_19SingleTileSchedulerILb1ELb0ELb1ELi128EEEEEEEEEvNT_6ParamsE:
        .type           _ZN7cutlass13device_kernelIN5flash19enable_sm80_to_sm89INS1_16FlashAttnFwdSm80INS1_25CollectiveMainloopFwdSm80ILi4ELi1ELb0EN4cute5tupleIJNS5_1CILi128EEENS7_ILi64EEES8_EEELi128ENS_6half_tEfNS_4arch4Sm80ELb1ELb0ELb0ELb1ELb0ELb0ELb1ELb0EEENS1_21CollectiveEpilogueFwdINS6_IJS8_S8_S9_EEENS6_IJNS7_ILi1EEESH_SH_EEESB_SD_Li128ELb1ELb1ELb0ELb0EEENS1_19SingleTileSchedulerILb1ELb0ELb1ELi128EEEEEEEEEvNT_6ParamsE,@function
        .size           _ZN7cutlass13device_kernelIN5flash19enable_sm80_to_sm89INS1_16FlashAttnFwdSm80INS1_25CollectiveMainloopFwdSm80ILi4ELi1ELb0EN4cute5tupleIJNS5_1CILi128EEENS7_ILi64EEES8_EEELi128ENS_6half_tEfNS_4arch4Sm80ELb1ELb0ELb0ELb1ELb0ELb0ELb1ELb0EEENS1_21CollectiveEpilogueFwdINS6_IJS8_S8_S9_EEENS6_IJNS7_ILi1EEESH_SH_EEESB_SD_Li128ELb1ELb1ELb0ELb0EEENS1_19SingleTileSchedulerILb1ELb0ELb1ELi128EEEEEEEEEvNT_6ParamsE,(.L_x_34 - _ZN7cutlass13device_kernelIN5flash19enable_sm80_to_sm89INS1_16FlashAttnFwdSm80INS1_25CollectiveMainloopFwdSm80ILi4ELi1ELb0EN4cute5tupleIJNS5_1CILi128EEENS7_ILi64EEES8_EEELi128ENS_6half_tEfNS_4arch4Sm80ELb1ELb0ELb0ELb1ELb0ELb0ELb1ELb0EEENS1_21CollectiveEpilogueFwdINS6_IJS8_S8_S9_EEENS6_IJNS7_ILi1EEESH_SH_EEESB_SD_Li128ELb1ELb1ELb0ELb0EEENS1_19SingleTileSchedulerILb1ELb0ELb1ELi128EEEEEEEEEvNT_6ParamsE)
        .other          _ZN7cutlass13device_kernelIN5flash19enable_sm80_to_sm89INS1_16FlashAttnFwdSm80INS1_25CollectiveMainloopFwdSm80ILi4ELi1ELb0EN4cute5tupleIJNS5_1CILi128EEENS7_ILi64EEES8_EEELi128ENS_6half_tEfNS_4arch4Sm80ELb1ELb0ELb0ELb1ELb0ELb0ELb1ELb0EEENS1_21CollectiveEpilogueFwdINS6_IJS8_S8_S9_EEENS6_IJNS7_ILi1EEESH_SH_EEESB_SD_Li128ELb1ELb1ELb0ELb0EEENS1_19SingleTileSchedulerILb1ELb0ELb1ELi128EEEEEEEEEvNT_6ParamsE,@"STO_CUDA_ENTRY STV_DEFAULT"
_ZN7cutlass13device_kernelIN5flash19enable_sm80_to_sm89INS1_16FlashAttnFwdSm80INS1_25CollectiveMainloopFwdSm80ILi4ELi1ELb0EN4cute5tupleIJNS5_1CILi128EEENS7_ILi64EEES8_EEELi128ENS_6half_tEfNS_4arch4Sm80ELb1ELb0ELb0ELb1ELb0ELb0ELb1ELb0EEENS1_21CollectiveEpilogueFwdINS6_IJS8_S8_S9_EEENS6_IJNS7_ILi1EEESH_SH_EEESB_SD_Li128ELb1ELb1ELb0ELb0EEENS1_19SingleTileSchedulerILb1ELb0ELb1ELi128EEEEEEEEEvNT_6ParamsE:
[----:B------:R-:W-:Y:S01]  /*0000*/  LDC R1, c[0x0][0x37c] ;  /* 0x0000df00ff017b82 */ /* 0x000fe20000000800 */
[----:B------:R-:W-:Y:S05]  /*0010*/  EXIT ;  /* 0x000000000000794d */ /* 0x000fea0003800000 */
.L_x_16:
        /* <DEDUP_REMOVED lines=14> */
.L_x_34:


//--------------------- .text._ZN7cutlass13device_kernelIN5flash19enable_sm80_to_sm89INS1_16FlashAttnFwdSm80INS1_25CollectiveMainloopFwdSm80ILi4ELi1ELb0EN4cute5tupleIJNS5_1CILi128EEENS7_ILi64EEES8_EEELi128ENS_6half_tEfNS_4arch4Sm80ELb1ELb0ELb0ELb1ELb0ELb1ELb1ELb0EEENS1_21CollectiveEpilogueFwdINS6_IJS8_S8_S9_EEENS6_IJNS7_ILi1EEESH_SH_EEESB_SD_Li128ELb1ELb1ELb0ELb0EEENS1_19SingleTileSchedulerILb1ELb0ELb1ELi128EEEEEEEEEvNT_6ParamsE --------------------------
	.section	.text._ZN7cutlass13device_kernelIN5flash19enable_sm80_to_sm89INS1_16FlashAttnFwdSm80INS1_25CollectiveMainloopFwdSm80ILi4ELi1ELb0EN4cute5tupleIJNS5_1CILi128EEENS7_ILi64EEES8_EEELi128ENS_6half_tEfNS_4arch4Sm80ELb1ELb0ELb0ELb1ELb0ELb1ELb1ELb0EEENS1_21CollectiveEpilogueFwdINS6_IJS8_S8_S9_EEENS6_IJNS7_ILi1EEESH_SH_EEESB_SD_Li128ELb1ELb1ELb0ELb0EEENS1_19SingleTileSchedulerILb1ELb0ELb1ELi128EEEEEEEEEvNT_6ParamsE,"ax",@progbits
	.align	128
.text._ZN7cutlass13device_kernelIN5flash19enable_sm80_to_sm89INS1_16FlashAttnFwdSm80INS1_25CollectiveMainloopFwdSm80ILi4ELi1ELb0EN4cute5tupleIJNS5_1CILi128EEENS7_ILi64EEES8_EEELi128ENS_6half_tEfNS_4arch4Sm80ELb1ELb0ELb0ELb1ELb0ELb1ELb1ELb0EEENS1_21CollectiveEpilogueFwdINS6_IJS8_S8_S9_EEENS6_IJNS7_ILi1EEESH_SH_EEESB_SD_Li128ELb1ELb1ELb0ELb0EEENS1_19SingleTileSchedulerILb1ELb0ELb1ELi128EEEEEEEEEvNT_6ParamsE:
        .type           _ZN7cutlass13device_kernelIN5flash19enable_sm80_to_sm89INS1_16FlashAttnFwdSm80INS1_25CollectiveMainloopFwdSm80ILi4ELi1ELb0EN4cute5tupleIJNS5_1CILi128EEENS7_ILi64EEES8_EEELi128ENS_6half_tEfNS_4arch4Sm80ELb1ELb0ELb0ELb1ELb0ELb1ELb1ELb0EEENS1_21CollectiveEpilogueFwdINS6_IJS8_S8_S9_EEENS6_IJNS7_ILi1EEESH_SH_EEESB_SD_Li128ELb1ELb1ELb0ELb0EEENS1_19SingleTileSchedulerILb1ELb0ELb1ELi128EEEEEEEEEvNT_6ParamsE,@function
        .size           _ZN7cutlass13device_kernelIN5flash19enable_sm80_to_sm89INS1_16FlashAttnFwdSm80INS1_25CollectiveMainloopFwdSm80ILi4ELi1ELb0EN4cute5tupleIJNS5_1CILi128EEENS7_ILi64EEES8_EEELi128ENS_6half_tEfNS_4arch4Sm80ELb1ELb0ELb0ELb1ELb0ELb1ELb1ELb0EEENS1_21CollectiveEpilogueFwdINS6_IJS8_S8_S9_EEENS6_IJNS7_ILi1EEESH_SH_EEESB_SD_Li128ELb1ELb1ELb0ELb0EEENS1_19SingleTileSchedulerILb1ELb0ELb1ELi128EEEEEEEEEvNT_6ParamsE,(.L_x_35 - _ZN7cutlass13device_kernelIN5flash19enable_sm80_to_sm89INS1_16FlashAttnFwdSm80INS1_25CollectiveMainloopFwdSm80ILi4ELi1ELb0EN4cute5tupleIJNS5_1CILi128EEENS7_ILi64EEES8_EEELi128ENS_6half_tEfNS_4arch4Sm80ELb1ELb0ELb0ELb1ELb0ELb1ELb1ELb0EEENS1_21CollectiveEpilogueFwdINS6_IJS8_S8_S9_EEENS6_IJNS7_ILi1EEESH_SH_EEESB_SD_Li128ELb1ELb1ELb0ELb0EEENS1_19SingleTileSchedulerILb1ELb0ELb1ELi128EEEEEEEEEvNT_6ParamsE)
        .other          _ZN7cutlass13device_kernelIN5flash19enable_sm80_to_sm89INS1_16FlashAttnFwdSm80INS1_25CollectiveMainloopFwdSm80ILi4ELi1ELb0EN4cute5tupleIJNS5_1CILi128EEENS7_ILi64EEES8_EEELi128ENS_6half_tEfNS_4arch4Sm80ELb1ELb0ELb0ELb1ELb0ELb1ELb1ELb0EEENS1_21CollectiveEpilogueFwdINS6_IJS8_S8_S9_EEENS6_IJNS7_ILi1EEESH_SH_EEESB_SD_Li128ELb1ELb1ELb0ELb0EEENS1_19SingleTileSchedulerILb1ELb0ELb1ELi128EEEEEEEEEvNT_6ParamsE,@"STO_CUDA_ENTRY STV_DEFAULT"
_ZN7cutlass13device_kernelIN5flash19enable_sm80_to_sm89INS1_16FlashAttnFwdSm80INS1_25CollectiveMainloopFwdSm80ILi4ELi1ELb0EN4cute5tupleIJNS5_1CILi128EEENS7_ILi64EEES8_EEELi128ENS_6half_tEfNS_4arch4Sm80ELb1ELb0ELb0ELb1ELb0ELb1ELb1ELb0EEENS1_21CollectiveEpilogueFwdINS6_IJS8_S8_S9_EEENS6_IJNS7_ILi1EEESH_SH_EEESB_SD_Li128ELb1ELb1ELb0ELb0EEENS1_19SingleTileSchedulerILb1ELb0ELb1ELi128EEEEEEEEEvNT_6ParamsE:
[----:B------:R-:W-:Y:S01]  /*0000*/  LDC R1, c[0x0][0x37c] ;  /* 0x0000df00ff017b82 */ /* 0x000fe20000000800 */
[----:B------:R-:W-:Y:S05]  /*0010*/  EXIT ;  /* 0x000000000000794d */ /* 0x000fea0003800000 */
.L_x_17:
        /* <DEDUP_REMOVED lines=14> */
.L_x_35:


//--------------------- .nv.shared.reserved.0     --------------------------
	.section	.nv.shared.reserved.0,"aw",@nobits
	.weak		__nv_reservedSMEM_offset_0_alias
	.size		__nv_reservedSMEM_offset_0_alias, 0, 64
	.other		__nv_reservedSMEM_offset_0_alias,@"STO_CUDA_RESERVED_SHARED STV_DEFAULT"
__nv_reservedSMEM_offset_0_alias:
	.zero		0
	.zero		64


//--------------------- .nv.global                --------------------------
	.section	.nv.global,"aw",@nobits
.nv.global:
	.type		_ZN66_INTERNAL_06b178dd_30_flash_fwd_hdim128_fp16_sm80_cu_ceb34e2a_28614cute1_E,@object
	.size		_ZN66_INTERNAL_06b178dd_30_flash_fwd_hdim128_fp16_sm80_cu_ceb34e2a_28614cute1_E,(_ZN66_INTERNAL_06b178dd_30_flash_fwd_hdim128_fp16_sm80_cu_ceb34e2a_28614cuda3std3__45__cpo6cbeginE - _ZN66_INTERNAL_06b178dd_30_flash_fwd_hdim128_fp16_sm80_cu_ceb34e2a_28614cute1_E)
_ZN66_INTERNAL_06b178dd_30_flash_fwd_hdim128_fp16_sm80_cu_ceb34e2a_28614cute1_E:
	.zero		1
	.type		_ZN66_INTERNAL_06b178dd_30_flash_fwd_hdim128_fp16_sm80_cu_ceb34e2a_28614cuda3std3__45__cpo6cbeginE,@object
	.size		_ZN66_INTERNAL_06b178dd_30_flash_fwd_hdim128_fp16_sm80_cu_ceb34e2a_28614cuda3std3__45__cpo6cbeginE,(_ZN66_INTERNAL_06b178dd_30_flash_fwd_hdim128_fp16_sm80_cu_ceb34e2a_28614cuda3std3__48in_placeE - _ZN66_INTERNAL_06b178dd_30_flash_fwd_hdim128_fp16_sm80_cu_ceb34e2a_28614cuda3std3__45__cpo6cbeginE)
_ZN66_INTERNAL_06b178dd_30_flash_fwd_hdim128_fp16_sm80_cu_ceb34e2a_28614cuda3std3__45__cpo6cbeginE:
	.zero		1
	.type		_ZN66_INTERNAL_06b178dd_30_flash_fwd_hdim128_fp16_sm80_cu_ceb34e2a_28614cuda3std3__48in_placeE,@object
	.size		_ZN66_INTERNAL_06b178dd_30_flash_fwd_hdim128_fp16_sm80_cu_ceb34e2a_28614cuda3std3__48in_placeE,(_ZN66_INTERNAL_06b178dd_30_flash_fwd_hdim128_fp16_sm80_cu_ceb34e2a_28614cuda3std6ranges3__45__cpo9iter_moveE - _ZN66_INTERNAL_06b178dd_30_flash_fwd_hdim128_fp16_sm80_cu_ceb34e2a_28614cuda3std3__48in_placeE)
_ZN66_INTERNAL_06b178dd_30_flash_fwd_hdim128_fp16_sm80_cu_ceb34e2a_28614cuda3std3__48in_placeE:
	.zero		1
	.type		_ZN66_INTERNAL_06b178dd_30_flash_fwd_hdim128_fp16_sm80_cu_ceb34e2a_28614cuda3std6ranges3__45__cpo9iter_moveE,@object
	.size		_ZN66_INTERNAL_06b178dd_30_flash_fwd_hdim128_fp16_sm80_cu_ceb34e2a_28614cuda3std6ranges3__45__cpo9iter_moveE,(_ZN66_INTERNAL_06b178dd_30_flash_fwd_hdim128_fp16_sm80_cu_ceb34e2a_28614cuda3std3__45__cpo5beginE - _ZN66_INTERNAL_06b178dd_30_flash_fwd_hdim128_fp16_sm80_cu_ceb34e2a_28614cuda3std6ranges3__45__cpo9iter_moveE)
_ZN66_INTERNAL_06b178dd_30_flash_fwd_hdim128_fp16_sm80_cu_ceb34e2a_28614cuda3std6ranges3__45__cpo9iter_moveE:
	.zero		1
	.type		_ZN66_INTERNAL_06b178dd_30_flash_fwd_hdim128_fp16_sm80_cu_ceb34e2a_28614cuda3std3__45__cpo5beginE,@object
	.size		_ZN66_INTERNAL_06b178dd_30_flash_fwd_hdim128_fp16_sm80_cu_ceb34e2a_28614cuda3std3__45__cpo5beginE,(_ZN66_INTERNAL_06b178dd_30_flash_fwd_hdim128_fp16_sm80_cu_ceb34e2a_28614cuda3std3__468_GLOBAL__N__06b178dd_30_flash_fwd_hdim128_fp16_sm80_cu_ceb34e2a_28616ignoreE - _ZN66_INTERNAL_06b178dd_30_flash_fwd_hdim128_fp16_sm80_cu_ceb34e2a_28614cuda3std3__45__cpo5beginE)
_ZN66_INTERNAL_06b178dd_30_flash_fwd_hdim128_fp16_sm80_cu_ceb34e2a_28614cuda3std3__45__cpo5beginE:
	.zero		1
	.type		_ZN66_INTERNAL_06b178dd_30_flash_fwd_hdim128_fp16_sm80_cu_ceb34e2a_28614cuda3std3__468_GLOBAL__N__06b178dd_30_flash_fwd_hdim128_fp16_sm80_cu_ceb34e2a_28616ignoreE,@object
	.size		_ZN66_INTERNAL_06b178dd_30_flash_fwd_hdim128_fp16_sm80_cu_ceb34e2a_28614cuda3std3__468_GLOBAL__N__06b178dd_30_flash_fwd_hdim128_fp16_sm80_cu_ceb34e2a_28616ignoreE,(_ZN66_INTERNAL_06b178dd_30_flash_fwd_hdim128_fp16_sm80_cu_ceb34e2a_28614cute7productE - _ZN66_INTERNAL_06b178dd_30_flash_fwd_hdim128_fp16_sm80_cu_ceb34e2a_28614cuda3std3__468_GLOBAL__N__06b178dd_30_flash_fwd_hdim128_fp16_sm80_cu_ceb34e2a_28616ignoreE)
_ZN66_INTERNAL_06b178dd_30_flash_fwd_hdim128_fp16_sm80_cu_ceb34e2a_28614cuda3std3__468_GLOBAL__N__06b178dd_30_flash_fwd_hdim128_fp16_sm80_cu_ceb34e2a_28616ignoreE:
	.zero		1
	.type		_ZN66_INTERNAL_06b178dd_30_flash_fwd_hdim128_fp16_sm80_cu_ceb34e2a_28614cute7productE,@object
	.size		_ZN66_INTERNAL_06b178dd_30_flash_fwd_hdim128_fp16_sm80_cu_ceb34e2a_28614cute7productE,(_ZN66_INTERNAL_06b178dd_30_flash_fwd_hdim128_fp16_sm80_cu_ceb34e2a_28614cuda3std3__45__cpo3endE - _ZN66_INTERNAL_06b178dd_30_flash_fwd_hdim128_fp16_sm80_cu_ceb34e2a_28614cute7productE)
_ZN66_INTERNAL_06b178dd_30_flash_fwd_hdim128_fp16_sm80_cu_ceb34e2a_28614cute7productE:
	.zero		1
	.type		_ZN66_INTERNAL_06b178dd_30_flash_fwd_hdim128_fp16_sm80_cu_ceb34e2a_28614cuda3std3__45__cpo3endE,@object
	.size		_ZN66_INTERNAL_06b178dd_30_flash_fwd_hdim128_fp16_sm80_cu_ceb34e2a_28614cuda3std3__45__cpo3endE,(_ZN66_INTERNAL_06b178dd_30_flash_fwd_hdim128_fp16_sm80_cu_ceb34e2a_28614cuda3std3__419piecewise_constructE - _ZN66_INTERNAL_06b178dd_30_flash_fwd_hdim128_fp16_sm80_cu_ceb34e2a_28614cuda3std3__45__cpo3endE)
_ZN66_INTERNAL_06b178dd_30_flash_fwd_hdim128_fp16_sm80_cu_ceb34e2a_28614cuda3std3__45__cpo3endE:
	.zero		1
	.type		_ZN66_INTERNAL_06b178dd_30_flash_fwd_hdim128_fp16_sm80_cu_ceb34e2a_28614cuda3std3__419piecewise_constructE,@object
	.size		_ZN66_INTERNAL_06b178dd_30_flash_fwd_hdim128_fp16_sm80_cu_ceb34e2a_28614cuda3std3__419piecewise_constructE,(_ZN66_INTERNAL_06b178dd_30_flash_fwd_hdim128_fp16_sm80_cu_ceb34e2a_28614cuda3std3__45__cpo4cendE - _ZN66_INTERNAL_06b178dd_30_flash_fwd_hdim128_fp16_sm80_cu_ceb34e2a_28614cuda3std3__419piecewise_constructE)
_ZN66_INTERNAL_06b178dd_30_flash_fwd_hdim128_fp16_sm80_cu_ceb34e2a_28614cuda3std3__419piecewise_constructE:
	.zero		1
	.type		_ZN66_INTERNAL_06b178dd_30_flash_fwd_hdim128_fp16_sm80_cu_ceb34e2a_28614cuda3std3__45__cpo4cendE,@object
	.size		_ZN66_INTERNAL_06b178dd_30_flash_fwd_hdim128_fp16_sm80_cu_ceb34e2a_28614cuda3std3__45__cpo4cendE,(_ZN66_INTERNAL_06b178dd_30_flash_fwd_hdim128_fp16_sm80_cu_ceb34e2a_28614cuda3std6ranges3__45__cpo4swapE - _ZN66_INTERNAL_06b178dd_30_flash_fwd_hdim128_fp16_sm80_cu_ceb34e2a_28614cuda3std3__45__cpo4cendE)
_ZN66_INTERNAL_06b178dd_30_flash_fwd_hdim128_fp16_sm80_cu_ceb34e2a_28614cuda3std3__45__cpo4cendE:
	.zero		1
	.type		_ZN66_INTERNAL_06b178dd_30_flash_fwd_hdim128_fp16_sm80_cu_ceb34e2a_28614cuda3std6ranges3__45__cpo4swapE,@object
	.size		_ZN66_INTERNAL_06b178dd_30_flash_fwd_hdim128_fp16_sm80_cu_ceb34e2a_28614cuda3std6ranges3__45__cpo4swapE,(.L_7 - _ZN66_INTERNAL_06b178dd_30_flash_fwd_hdim128_fp16_sm80_cu_ceb34e2a_28614cuda3std6ranges3__45__cpo4swapE)
_ZN66_INTERNAL_06b178dd_30_flash_fwd_hdim128_fp16_sm80_cu_ceb34e2a_28614cuda3std6ranges3__45__cpo4swapE:
	.zero		1
.L_7:


//--------------------- .nv.constant0._ZN7cutlass13device_kernelIN5flash19enable_sm80_to_sm89INS1_16FlashAttnFwdSm80INS1_25CollectiveMainloopFwdSm80ILi8ELi1ELb1EN4cute5tupleIJNS5_1CILi128EEES8_S8_EEELi128ENS_6half_tEfNS_4arch4Sm80ELb0ELb0ELb0ELb0ELb0ELb0ELb1ELb0EEENS1_21CollectiveEpilogueFwdIS9_NS6_IJNS7_ILi1EEESF_SF_EEESA_SC_Li256ELb0ELb1ELb0ELb0EEENS1_19SingleTileSchedulerILb0ELb0ELb1ELi128EEEEEEEEEvNT_6ParamsE --------------------------
	.section	.nv.constant0._ZN7cutlass13device_kernelIN5flash19enable_sm80_to_sm89INS1_16FlashAttnFwdSm80INS1_25CollectiveMainloopFwdSm80ILi8ELi1ELb1EN4cute5tupleIJNS5_1CILi128EEES8_S8_EEELi128ENS_6half_tEfNS_4arch4Sm80ELb0ELb0ELb0ELb0ELb0ELb0ELb1ELb0EEENS1_21CollectiveEpilogueFwdIS9_NS6_IJNS7_ILi1EEESF_SF_EEESA_SC_Li256ELb0ELb1ELb0ELb0EEENS1_19SingleTileSchedulerILb0ELb0ELb1ELi128EEEEEEEEEvNT_6ParamsE,"a",@progbits
	.sectionflags	@""
	.align	4
.nv.constant0._ZN7cutlass13device_kernelIN5flash19enable_sm80_to_sm89INS1_16FlashAttnFwdSm80INS1_25CollectiveMainloopFwdSm80ILi8ELi1ELb1EN4cute5tupleIJNS5_1CILi128EEES8_S8_EEELi128ENS_6half_tEfNS_4arch4Sm80ELb0ELb0ELb0ELb0ELb0ELb0ELb1ELb0EEENS1_21CollectiveEpilogueFwdIS9_NS6_IJNS7_ILi1EEESF_SF_EEESA_SC_Li256ELb0ELb1ELb0ELb0EEENS1_19SingleTileSchedulerILb0ELb0ELb1ELi128EEEEEEEEEvNT_6ParamsE:
	.zero		1944


//--------------------- .nv.constant0._ZN7cutlass13device_kernelIN5flash19enable_sm80_to_sm89INS1_16FlashAttnFwdSm80INS1_25CollectiveMainloopFwdSm80ILi8ELi1ELb1EN4cute5tupleIJNS5_1CILi128EEES8_S8_EEELi128ENS_6half_tEfNS_4arch4Sm80ELb0ELb0ELb0ELb1ELb0ELb0ELb1ELb0EEENS1_21CollectiveEpilogueFwdIS9_NS6_IJNS7_ILi1EEESF_SF_EEESA_SC_Li256ELb1ELb1ELb0ELb0EEENS1_19SingleTileSchedulerILb1ELb0ELb1ELi128EEEEEEEEEvNT_6ParamsE --------------------------
	.section	.nv.constant0._ZN7cutlass13device_kernelIN5flash19enable_sm80_to_sm89INS1_16FlashAttnFwdSm80INS1_25CollectiveMainloopFwdSm80ILi8ELi1ELb1EN4cute5tupleIJNS5_1CILi128EEES8_S8_EEELi128ENS_6half_tEfNS_4arch4Sm80ELb0ELb0ELb0ELb1ELb0ELb0ELb1ELb0EEENS1_21CollectiveEpilogueFwdIS9_NS6_IJNS7_ILi1EEESF_SF_EEESA_SC_Li256ELb1ELb1ELb0ELb0EEENS1_19SingleTileSchedulerILb1ELb0ELb1ELi128EEEEEEEEEvNT_6ParamsE,"a",@progbits
	.sectionflags	@""
	.align	4
.nv.constant0._ZN7cutlass13device_kernelIN5flash19enable_sm80_to_sm89INS1_16FlashAttnFwdSm80INS1_25CollectiveMainloopFwdSm80ILi8ELi1ELb1EN4cute5tupleIJNS5_1CILi128EEES8_S8_EEELi128ENS_6half_tEfNS_4arch4Sm80ELb0ELb0ELb0ELb1ELb0ELb0ELb1ELb0EEENS1_21CollectiveEpilogueFwdIS9_NS6_IJNS7_ILi1EEESF_SF_EEESA_SC_Li256ELb1ELb1ELb0ELb0EEENS1_19SingleTileSchedulerILb1ELb0ELb1ELi128EEEEEEEEEvNT_6ParamsE:
	.zero		1944


//--------------------- .nv.constant0._ZN7cutlass13device_kernelIN5flash19enable_sm80_to_sm89INS1_16FlashAttnFwdSm80INS1_25CollectiveMainloopFwdSm80ILi8ELi1ELb1EN4cute5tupleIJNS5_1CILi128EEES8_S8_EEELi128ENS_6half_tEfNS_4arch4Sm80ELb0ELb0ELb0ELb1ELb0ELb1ELb1ELb0EEENS1_21CollectiveEpilogueFwdIS9_NS6_IJNS7_ILi1EEESF_SF_EEESA_SC_Li256ELb1ELb1ELb0ELb0EEENS1_19SingleTileSchedulerILb1ELb0ELb1ELi128EEEEEEEEEvNT_6ParamsE --------------------------
	.section	.nv.constant0._ZN7cutlass13device_kernelIN5flash19enable_sm80_to_sm89INS1_16FlashAttnFwdSm80INS1_25CollectiveMainloopFwdSm80ILi8ELi1ELb1EN4cute5tupleIJNS5_1CILi128EEES8_S8_EEELi128ENS_6half_tEfNS_4arch4Sm80ELb0ELb0ELb0ELb1ELb0ELb1ELb1ELb0EEENS1_21CollectiveEpilogueFwdIS9_NS6_IJNS7_ILi1EEESF_SF_EEESA_SC_Li256ELb1ELb1ELb0ELb0EEENS1_19SingleTileSchedulerILb1ELb0ELb1ELi128EEEEEEEEEvNT_6ParamsE,"a",@progbits
	.sectionflags	@""
	.align	4
.nv.constant0._ZN7cutlass13device_kernelIN5flash19enable_sm80_to_sm89INS1_16FlashAttnFwdSm80INS1_25CollectiveMainloopFwdSm80ILi8ELi1ELb1EN4cute5tupleIJNS5_1CILi128EEES8_S8_EEELi128ENS_6half_tEfNS_4arch4Sm80ELb0ELb0ELb0ELb1ELb0ELb1ELb1ELb0EEENS1_21CollectiveEpilogueFwdIS9_NS6_IJNS7_ILi1EEESF_SF_EEESA_SC_Li256ELb1ELb1ELb0ELb0EEENS1_19SingleTileSchedulerILb1ELb0ELb1ELi128EEEEEEEEEvNT_6ParamsE:
	.zero		1944


//--------------------- .nv.constant0._ZN7cutlass13device_kernelIN5flash19enable_sm80_to_sm89INS1_16FlashAttnFwdSm80INS1_25CollectiveMainloopFwdSm80ILi8ELi1ELb1EN4cute5tupleIJNS5_1CILi128EEENS7_ILi96EEES8_EEELi128ENS_6half_tEfNS_4arch4Sm80ELb0ELb1ELb0ELb0ELb0ELb0ELb1ELb0EEENS1_21CollectiveEpilogueFwdINS6_IJS8_S8_S9_EEENS6_IJNS7_ILi1EEESH_SH_EEESB_SD_Li256ELb0ELb1ELb0ELb0EEENS1_19SingleTileSchedulerILb0ELb0ELb1ELi128EEEEEEEEEvNT_6ParamsE --------------------------
	.section	.nv.constant0._ZN7cutlass13device_kernelIN5flash19enable_sm80_to_sm89INS1_16FlashAttnFwdSm80INS1_25CollectiveMainloopFwdSm80ILi8ELi1ELb1EN4cute5tupleIJNS5_1CILi128EEENS7_ILi96EEES8_EEELi128ENS_6half_tEfNS_4arch4Sm80ELb0ELb1ELb0ELb0ELb0ELb0ELb1ELb0EEENS1_21CollectiveEpilogueFwdINS6_IJS8_S8_S9_EEENS6_IJNS7_ILi1EEESH_SH_EEESB_SD_Li256ELb0ELb1ELb0ELb0EEENS1_19SingleTileSchedulerILb0ELb0ELb1ELi128EEEEEEEEEvNT_6ParamsE,"a",@progbits
	.sectionflags	@""
	.align	4
.nv.constant0._ZN7cutlass13device_kernelIN5flash19enable_sm80_to_sm89INS1_16FlashAttnFwdSm80INS1_25CollectiveMainloopFwdSm80ILi8ELi1ELb1EN4cute5tupleIJNS5_1CILi128EEENS7_ILi96EEES8_EEELi128ENS_6half_tEfNS_4arch4Sm80ELb0ELb1ELb0ELb0ELb0ELb0ELb1ELb0EEENS1_21CollectiveEpilogueFwdINS6_IJS8_S8_S9_EEENS6_IJNS7_ILi1EEESH_SH_EEESB_SD_Li256ELb0ELb1ELb0ELb0EEENS1_19SingleTileSchedulerILb0ELb0ELb1ELi128EEEEEEEEEvNT_6ParamsE:
	.zero		1944


//--------------------- .nv.constant0._ZN7cutlass13device_kernelIN5flash19enable_sm80_to_sm89INS1_16FlashAttnFwdSm80INS1_25CollectiveMainloopFwdSm80ILi8ELi1ELb1EN4cute5tupleIJNS5_1CILi128EEENS7_ILi96EEES8_EEELi128ENS_6half_tEfNS_4arch4Sm80ELb0ELb1ELb0ELb1ELb0ELb0ELb1ELb0EEENS1_21CollectiveEpilogueFwdINS6_IJS8_S8_S9_EEENS6_IJNS7_ILi1EEESH_SH_EEESB_SD_Li256ELb1ELb1ELb0ELb0EEENS1_19SingleTileSchedulerILb1ELb0ELb1ELi128EEEEEEEEEvNT_6ParamsE --------------------------
	.section	.nv.constant0._ZN7cutlass13device_kernelIN5flash19enable_sm80_to_sm89INS1_16FlashAttnFwdSm80INS1_25CollectiveMainloopFwdSm80ILi8ELi1ELb1EN4cute5tupleIJNS5_1CILi128EEENS7_ILi96EEES8_EEELi128ENS_6half_tEfNS_4arch4Sm80ELb0ELb1ELb0ELb1ELb0ELb0ELb1ELb0EEENS1_21CollectiveEpilogueFwdINS6_IJS8_S8_S9_EEENS6_IJNS7_ILi1EEESH_SH_EEESB_SD_Li256ELb1ELb1ELb0ELb0EEENS1_19SingleTileSchedulerILb1ELb0ELb1ELi128EEEEEEEEEvNT_6ParamsE,"a",@progbits
	.sectionflags	@""
	.align	4
.nv.constant0._ZN7cutlass13device_kernelIN5flash19enable_sm80_to_sm89INS1_16FlashAttnFwdSm80INS1_25CollectiveMainloopFwdSm80ILi8ELi1ELb1EN4cute5tupleIJNS5_1CILi128EEENS7_ILi96EEES8_EEELi128ENS_6half_tEfNS_4arch4Sm80ELb0ELb1ELb0ELb1ELb0ELb0ELb1ELb0EEENS1_21CollectiveEpilogueFwdINS6_IJS8_S8_S9_EEENS6_IJNS7_ILi1EEESH_SH_EEESB_SD_Li256ELb1ELb1ELb0ELb0EEENS1_19SingleTileSchedulerILb1ELb0ELb1ELi128EEEEEEEEEvNT_6ParamsE:
	.zero		1944


//--------------------- .nv.constant0._ZN7cutlass13device_kernelIN5flash19enable_sm80_to_sm89INS1_16FlashAttnFwdSm80INS1_25CollectiveMainloopFwdSm80ILi8ELi1ELb1EN4cute5tupleIJNS5_1CILi128EEENS7_ILi96EEES8_EEELi128ENS_6half_tEfNS_4arch4Sm80ELb0ELb1ELb0ELb1ELb0ELb1ELb1ELb0EEENS1_21CollectiveEpilogueFwdINS6_IJS8_S8_S9_EEENS6_IJNS7_ILi1EEESH_SH_EEESB_SD_Li256ELb1ELb1ELb0ELb0EEENS1_19SingleTileSchedulerILb1ELb0ELb1ELi128EEEEEEEEEvNT_6ParamsE --------------------------
	.section	.nv.constant0._ZN7cutlass13device_kernelIN5flash19enable_sm80_to_sm89INS1_16FlashAttnFwdSm80INS1_25CollectiveMainloopFwdSm80ILi8ELi1ELb1EN4cute5tupleIJNS5_1CILi128EEENS7_ILi96EEES8_EEELi128ENS_6half_tEfNS_4arch4Sm80ELb0ELb1ELb0ELb1ELb0ELb1ELb1ELb0EEENS1_21CollectiveEpilogueFwdINS6_IJS8_S8_S9_EEENS6_IJNS7_ILi1EEESH_SH_EEESB_SD_Li256ELb1ELb1ELb0ELb0EEENS1_19SingleTileSchedulerILb1ELb0ELb1ELi128EEEEEEEEEvNT_6ParamsE,"a",@progbits
	.sectionflags	@""
	.align	4
.nv.constant0._ZN7cutlass13device_kernelIN5flash19enable_sm80_to_sm89INS1_16FlashAttnFwdSm80INS1_25CollectiveMainloopFwdSm80ILi8ELi1ELb1EN4cute5tupleIJNS5_1CILi128EEENS7_ILi96EEES8_EEELi128ENS_6half_tEfNS_4arch4Sm80ELb0ELb1ELb0ELb1ELb0ELb1ELb1ELb0EEENS1_21CollectiveEpilogueFwdINS6_IJS8_S8_S9_EEENS6_IJNS7_ILi1EEESH_SH_EEESB_SD_Li256ELb1ELb1ELb0ELb0EEENS1_19SingleTileSchedulerILb1ELb0ELb1ELi128EEEEEEEEEvNT_6ParamsE:
	.zero		1944


//--------------------- .nv.constant0._ZN7cutlass13device_kernelIN5flash19enable_sm80_to_sm89INS1_16FlashAttnFwdSm80INS1_25CollectiveMainloopFwdSm80ILi8ELi1ELb1EN4cute5tupleIJNS5_1CILi128EEES8_S8_EEELi128ENS_6half_tEfNS_4arch4Sm80ELb1ELb0ELb0ELb0ELb0ELb0ELb1ELb0EEENS1_21CollectiveEpilogueFwdIS9_NS6_IJNS7_ILi1EEESF_SF_EEESA_SC_Li256ELb0ELb1ELb0ELb0EEENS1_30DynamicPersistentTileSchedulerILi256ELi256ELb0ELb1ELb0EEEEEEEEEvNT_6ParamsE --------------------------
	.section	.nv.constant0._ZN7cutlass13device_kernelIN5flash19enable_sm80_to_sm89INS1_16FlashAttnFwdSm80INS1_25CollectiveMainloopFwdSm80ILi8ELi1ELb1EN4cute5tupleIJNS5_1CILi128EEES8_S8_EEELi128ENS_6half_tEfNS_4arch4Sm80ELb1ELb0ELb0ELb0ELb0ELb0ELb1ELb0EEENS1_21CollectiveEpilogueFwdIS9_NS6_IJNS7_ILi1EEESF_SF_EEESA_SC_Li256ELb0ELb1ELb0ELb0EEENS1_30DynamicPersistentTileSchedulerILi256ELi256ELb0ELb1ELb0EEEEEEEEEvNT_6ParamsE,"a",@progbits
	.sectionflags	@""
	.align	4
.nv.constant0._ZN7cutlass13device_kernelIN5flash19enable_sm80_to_sm89INS1_16FlashAttnFwdSm80INS1_25CollectiveMainloopFwdSm80ILi8ELi1ELb1EN4cute5tupleIJNS5_1CILi128EEES8_S8_EEELi128ENS_6half_tEfNS_4arch4Sm80ELb1ELb0ELb0ELb0ELb0ELb0ELb1ELb0EEENS1_21CollectiveEpilogueFwdIS9_NS6_IJNS7_ILi1EEESF_SF_EEESA_SC_Li256ELb0ELb1ELb0ELb0EEENS1_30DynamicPersistentTileSchedulerILi256ELi256ELb0ELb1ELb0EEEEEEEEEvNT_6ParamsE:
	.zero		1960


//--------------------- .nv.constant0._ZN7cutlass13device_kernelIN5flash19enable_sm80_to_sm89INS1_16FlashAttnFwdSm80INS1_25CollectiveMainloopFwdSm80ILi8ELi1ELb1EN4cute5tupleIJNS5_1CILi128EEES8_S8_EEELi128ENS_6half_tEfNS_4arch4Sm80ELb1ELb0ELb0ELb1ELb0ELb0ELb1ELb0EEENS1_21CollectiveEpilogueFwdIS9_NS6_IJNS7_ILi1EEESF_SF_EEESA_SC_Li256ELb1ELb1ELb0ELb0EEENS1_19SingleTileSchedulerILb1ELb0ELb1ELi128EEEEEEEEEvNT_6ParamsE --------------------------
	.section	.nv.constant0._ZN7cutlass13device_kernelIN5flash19enable_sm80_to_sm89INS1_16FlashAttnFwdSm80INS1_25CollectiveMainloopFwdSm80ILi8ELi1ELb1EN4cute5tupleIJNS5_1CILi128EEES8_S8_EEELi128ENS_6half_tEfNS_4arch4Sm80ELb1ELb0ELb0ELb1ELb0ELb0ELb1ELb0EEENS1_21CollectiveEpilogueFwdIS9_NS6_IJNS7_ILi1EEESF_SF_EEESA_SC_Li256ELb1ELb1ELb0ELb0EEENS1_19SingleTileSchedulerILb1ELb0ELb1ELi128EEEEEEEEEvNT_6ParamsE,"a",@progbits
	.sectionflags	@""
	.align	4
.nv.constant0._ZN7cutlass13device_kernelIN5flash19enable_sm80_to_sm89INS1_16FlashAttnFwdSm80INS1_25CollectiveMainloopFwdSm80ILi8ELi1ELb1EN4cute5tupleIJNS5_1CILi128EEES8_S8_EEELi128ENS_6half_tEfNS_4arch4Sm80ELb1ELb0ELb0ELb1ELb0ELb0ELb1ELb0EEENS1_21CollectiveEpilogueFwdIS9_NS6_IJNS7_ILi1EEESF_SF_EEESA_SC_Li256ELb1ELb1ELb0ELb0EEENS1_19SingleTileSchedulerILb1ELb0ELb1ELi128EEEEEEEEEvNT_6ParamsE:
	.zero		1944


//--------------------- .nv.constant0._ZN7cutlass13device_kernelIN5flash19enable_sm80_to_sm89INS1_16FlashAttnFwdSm80INS1_25CollectiveMainloopFwdSm80ILi8ELi1ELb1EN4cute5tupleIJNS5_1CILi128EEES8_S8_EEELi128ENS_6half_tEfNS_4arch4Sm80ELb1ELb0ELb0ELb1ELb0ELb1ELb1ELb0EEENS1_21CollectiveEpilogueFwdIS9_NS6_IJNS7_ILi1EEESF_SF_EEESA_SC_Li256ELb1ELb1ELb0ELb0EEENS1_19SingleTileSchedulerILb1ELb0ELb1ELi128EEEEEEEEEvNT_6ParamsE --------------------------
	.section	.nv.constant0._ZN7cutlass13device_kernelIN5flash19enable_sm80_to_sm89INS1_16FlashAttnFwdSm80INS1_25CollectiveMainloopFwdSm80ILi8ELi1ELb1EN4cute5tupleIJNS5_1CILi128EEES8_S8_EEELi128ENS_6half_tEfNS_4arch4Sm80ELb1ELb0ELb0ELb1ELb0ELb1ELb1ELb0EEENS1_21CollectiveEpilogueFwdIS9_NS6_IJNS7_ILi1EEESF_SF_EEESA_SC_Li256ELb1ELb1ELb0ELb0EEENS1_19SingleTileSchedulerILb1ELb0ELb1ELi128EEEEEEEEEvNT_6ParamsE,"a",@progbits
	.sectionflags	@""
	.align	4
.nv.constant0._ZN7cutlass13device_kernelIN5flash19enable_sm80_to_sm89INS1_16FlashAttnFwdSm80INS1_25CollectiveMainloopFwdSm80ILi8ELi1ELb1EN4cute5tupleIJNS5_1CILi128EEES8_S8_EEELi128ENS_6half_tEfNS_4arch4Sm80ELb1ELb0ELb0ELb1ELb0ELb1ELb1ELb0EEENS1_21CollectiveEpilogueFwdIS9_NS6_IJNS7_ILi1EEESF_SF_EEESA_SC_Li256ELb1ELb1ELb0ELb0EEENS1_19SingleTileSchedulerILb1ELb0ELb1ELi128EEEEEEEEEvNT_6ParamsE:
	.zero		1944


//--------------------- .nv.constant0._ZN7cutlass13device_kernelIN5flash19enable_sm80_to_sm89INS1_16FlashAttnFwdSm80INS1_25CollectiveMainloopFwdSm80ILi4ELi1ELb0EN4cute5tupleIJNS5_1CILi128EEENS7_ILi64EEES8_EEELi128ENS_6half_tEfNS_4arch4Sm80ELb0ELb0ELb0ELb0ELb0ELb0ELb1ELb0EEENS1_21CollectiveEpilogueFwdINS6_IJS8_S8_S9_EEENS6_IJNS7_ILi1EEESH_SH_EEESB_SD_Li128ELb0ELb1ELb0ELb0EEENS1_19SingleTileSchedulerILb0ELb0ELb1ELi128EEEEEEEEEvNT_6ParamsE --------------------------
	.section	.nv.constant0._ZN7cutlass13device_kernelIN5flash19enable_sm80_to_sm89INS1_16FlashAttnFwdSm80INS1_25CollectiveMainloopFwdSm80ILi4ELi1ELb0EN4cute5tupleIJNS5_1CILi128EEENS7_ILi64EEES8_EEELi128ENS_6half_tEfNS_4arch4Sm80ELb0ELb0ELb0ELb0ELb0ELb0ELb1ELb0EEENS1_21CollectiveEpilogueFwdINS6_IJS8_S8_S9_EEENS6_IJNS7_ILi1EEESH_SH_EEESB_SD_Li128ELb0ELb1ELb0ELb0EEENS1_19SingleTileSchedulerILb0ELb0ELb1ELi128EEEEEEEEEvNT_6ParamsE,"a",@progbits
	.sectionflags	@""
	.align	4
.nv.constant0._ZN7cutlass13device_kernelIN5flash19enable_sm80_to_sm89INS1_16FlashAttnFwdSm80INS1_25CollectiveMainloopFwdSm80ILi4ELi1ELb0EN4cute5tupleIJNS5_1CILi128EEENS7_ILi64EEES8_EEELi128ENS_6half_tEfNS_4arch4Sm80ELb0ELb0ELb0ELb0ELb0ELb0ELb1ELb0EEENS1_21CollectiveEpilogueFwdINS6_IJS8_S8_S9_EEENS6_IJNS7_ILi1EEESH_SH_EEESB_SD_Li128ELb0ELb1ELb0ELb0EEENS1_19SingleTileSchedulerILb0ELb0ELb1ELi128EEEEEEEEEvNT_6ParamsE:
	.zero		1944


//--------------------- .nv.constant0._ZN7cutlass13device_kernelIN5flash19enable_sm80_to_sm89INS1_16FlashAttnFwdSm80INS1_25CollectiveMainloopFwdSm80ILi4ELi1ELb0EN4cute5tupleIJNS5_1CILi128EEENS7_ILi64EEES8_EEELi128ENS_6half_tEfNS_4arch4Sm80ELb0ELb0ELb0ELb1ELb0ELb0ELb1ELb0EEENS1_21CollectiveEpilogueFwdINS6_IJS8_S8_S9_EEENS6_IJNS7_ILi1EEESH_SH_EEESB_SD_Li128ELb1ELb1ELb0ELb0EEENS1_19SingleTileSchedulerILb1ELb0ELb1ELi128EEEEEEEEEvNT_6ParamsE --------------------------
	.section	.nv.constant0._ZN7cutlass13device_kernelIN5flash19enable_sm80_to_sm89INS1_16FlashAttnFwdSm80INS1_25CollectiveMainloopFwdSm80ILi4ELi1ELb0EN4cute5tupleIJNS5_1CILi128EEENS7_ILi64EEES8_EEELi128ENS_6half_tEfNS_4arch4Sm80ELb0ELb0ELb0ELb1ELb0ELb0ELb1ELb0EEENS1_21CollectiveEpilogueFwdINS6_IJS8_S8_S9_EEENS6_IJNS7_ILi1EEESH_SH_EEESB_SD_Li128ELb1ELb1ELb0ELb0EEENS1_19SingleTileSchedulerILb1ELb0ELb1ELi128EEEEEEEEEvNT_6ParamsE,"a",@progbits
	.sectionflags	@""
	.align	4
.nv.constant0._ZN7cutlass13device_kernelIN5flash19enable_sm80_to_sm89INS1_16FlashAttnFwdSm80INS1_25CollectiveMainloopFwdSm80ILi4ELi1ELb0EN4cute5tupleIJNS5_1CILi128EEENS7_ILi64EEES8_EEELi128ENS_6half_tEfNS_4arch4Sm80ELb0ELb0ELb0ELb1ELb0ELb0ELb1ELb0EEENS1_21CollectiveEpilogueFwdINS6_IJS8_S8_S9_EEENS6_IJNS7_ILi1EEESH_SH_EEESB_SD_Li128ELb1ELb1ELb0ELb0EEENS1_19SingleTileSchedulerILb1ELb0ELb1ELi128EEEEEEEEEvNT_6ParamsE:
	.zero		1944


//--------------------- .nv.constant0._ZN7cutlass13device_kernelIN5flash19enable_sm80_to_sm89INS1_16FlashAttnFwdSm80INS1_25CollectiveMainloopFwdSm80ILi4ELi1ELb0EN4cute5tupleIJNS5_1CILi128EEENS7_ILi64EEES8_EEELi128ENS_6half_tEfNS_4arch4Sm80ELb0ELb0ELb0ELb1ELb0ELb1ELb1ELb0EEENS1_21CollectiveEpilogueFwdINS6_IJS8_S8_S9_EEENS6_IJNS7_ILi1EEESH_SH_EEESB_SD_Li128ELb1ELb1ELb0ELb0EEENS1_19SingleTileSchedulerILb1ELb0ELb1ELi128EEEEEEEEEvNT_6ParamsE --------------------------
	.section	.nv.constant0._ZN7cutlass13device_kernelIN5flash19enable_sm80_to_sm89INS1_16FlashAttnFwdSm80INS1_25CollectiveMainloopFwdSm80ILi4ELi1ELb0EN4cute5tupleIJNS5_1CILi128EEENS7_ILi64EEES8_EEELi128ENS_6half_tEfNS_4arch4Sm80ELb0ELb0ELb0ELb1ELb0ELb1ELb1ELb0EEENS1_21CollectiveEpilogueFwdINS6_IJS8_S8_S9_EEENS6_IJNS7_ILi1EEESH_SH_EEESB_SD_Li128ELb1ELb1ELb0ELb0EEENS1_19SingleTileSchedulerILb1ELb0ELb1ELi128EEEEEEEEEvNT_6ParamsE,"a",@progbits
	.sectionflags	@""
	.align	4
.nv.constant0._ZN7cutlass13device_kernelIN5flash19enable_sm80_to_sm89INS1_16FlashAttnFwdSm80INS1_25CollectiveMainloopFwdSm80ILi4ELi1ELb0EN4cute5tupleIJNS5_1CILi128EEENS7_ILi64EEES8_EEELi128ENS_6half_tEfNS_4arch4Sm80ELb0ELb0ELb0ELb1ELb0ELb1ELb1ELb0EEENS1_21CollectiveEpilogueFwdINS6_IJS8_S8_S9_EEENS6_IJNS7_ILi1EEESH_SH_EEESB_SD_Li128ELb1ELb1ELb0ELb0EEENS1_19SingleTileSchedulerILb1ELb0ELb1ELi128EEEEEEEEEvNT_6ParamsE:
	.zero		1944


//--------------------- .nv.constant0._ZN7cutlass13device_kernelIN5flash19enable_sm80_to_sm89INS1_16FlashAttnFwdSm80INS1_25CollectiveMainloopFwdSm80ILi4ELi1ELb0EN4cute5tupleIJNS5_1CILi128EEENS7_ILi48EEES8_EEELi128ENS_6half_tEfNS_4arch4Sm80ELb0ELb1ELb0ELb0ELb0ELb0ELb1ELb0EEENS1_21CollectiveEpilogueFwdINS6_IJS8_S8_S9_EEENS6_IJNS7_ILi1EEESH_SH_EEESB_SD_Li128ELb0ELb1ELb0ELb0EEENS1_19SingleTileSchedulerILb0ELb0ELb1ELi128EEEEEEEEEvNT_6ParamsE --------------------------
	.section	.nv.constant0._ZN7cutlass13device_kernelIN5flash19enable_sm80_to_sm89INS1_16FlashAttnFwdSm80INS1_25CollectiveMainloopFwdSm80ILi4ELi1ELb0EN4cute5tupleIJNS5_1CILi128EEENS7_ILi48EEES8_EEELi128ENS_6half_tEfNS_4arch4Sm80ELb0ELb1ELb0ELb0ELb0ELb0ELb1ELb0EEENS1_21CollectiveEpilogueFwdINS6_IJS8_S8_S9_EEENS6_IJNS7_ILi1EEESH_SH_EEESB_SD_Li128ELb0ELb1ELb0ELb0EEENS1_19SingleTileSchedulerILb0ELb0ELb1ELi128EEEEEEEEEvNT_6ParamsE,"a",@progbits
	.sectionflags	@""
	.align	4
.nv.constant0._ZN7cutlass13device_kernelIN5flash19enable_sm80_to_sm89INS1_16FlashAttnFwdSm80INS1_25CollectiveMainloopFwdSm80ILi4ELi1ELb0EN4cute5tupleIJNS5_1CILi128EEENS7_ILi48EEES8_EEELi128ENS_6half_tEfNS_4arch4Sm80ELb0ELb1ELb0ELb0ELb0ELb0ELb1ELb0EEENS1_21CollectiveEpilogueFwdINS6_IJS8_S8_S9_EEENS6_IJNS7_ILi1EEESH_SH_EEESB_SD_Li128ELb0ELb1ELb0ELb0EEENS1_19SingleTileSchedulerILb0ELb0ELb1ELi128EEEEEEEEEvNT_6ParamsE:
	.zero		1944


//--------------------- .nv.constant0._ZN7cutlass13device_kernelIN5flash19enable_sm80_to_sm89INS1_16FlashAttnFwdSm80INS1_25CollectiveMainloopFwdSm80ILi4ELi1ELb0EN4cute5tupleIJNS5_1CILi128EEENS7_ILi48EEES8_EEELi128ENS_6half_tEfNS_4arch4Sm80ELb0ELb1ELb0ELb1ELb0ELb0ELb1ELb0EEENS1_21CollectiveEpilogueFwdINS6_IJS8_S8_S9_EEENS6_IJNS7_ILi1EEESH_SH_EEESB_SD_Li128ELb1ELb1ELb0ELb0EEENS1_19SingleTileSchedulerILb1ELb0ELb1ELi128EEEEEEEEEvNT_6ParamsE --------------------------
	.section	.nv.constant0._ZN7cutlass13device_kernelIN5flash19enable_sm80_to_sm89INS1_16FlashAttnFwdSm80INS1_25CollectiveMainloopFwdSm80ILi4ELi1ELb0EN4cute5tupleIJNS5_1CILi128EEENS7_ILi48EEES8_EEELi128ENS_6half_tEfNS_4arch4Sm80ELb0ELb1ELb0ELb1ELb0ELb0ELb1ELb0EEENS1_21CollectiveEpilogueFwdINS6_IJS8_S8_S9_EEENS6_IJNS7_ILi1EEESH_SH_EEESB_SD_Li128ELb1ELb1ELb0ELb0EEENS1_19SingleTileSchedulerILb1ELb0ELb1ELi128EEEEEEEEEvNT_6ParamsE,"a",@progbits
	.sectionflags	@""
	.align	4
.nv.constant0._ZN7cutlass13device_kernelIN5flash19enable_sm80_to_sm89INS1_16FlashAttnFwdSm80INS1_25CollectiveMainloopFwdSm80ILi4ELi1ELb0EN4cute5tupleIJNS5_1CILi128EEENS7_ILi48EEES8_EEELi128ENS_6half_tEfNS_4arch4Sm80ELb0ELb1ELb0ELb1ELb0ELb0ELb1ELb0EEENS1_21CollectiveEpilogueFwdINS6_IJS8_S8_S9_EEENS6_IJNS7_ILi1EEESH_SH_EEESB_SD_Li128ELb1ELb1ELb0ELb0EEENS1_19SingleTileSchedulerILb1ELb0ELb1ELi128EEEEEEEEEvNT_6ParamsE:
	.zero		1944


//--------------------- .nv.constant0._ZN7cutlass13device_kernelIN5flash19enable_sm80_to_sm89INS1_16FlashAttnFwdSm80INS1_25CollectiveMainloopFwdSm80ILi4ELi1ELb0EN4cute5tupleIJNS5_1CILi128EEENS7_ILi48EEES8_EEELi128ENS_6half_tEfNS_4arch4Sm80ELb0ELb1ELb0ELb1ELb0ELb1ELb1ELb0EEENS1_21CollectiveEpilogueFwdINS6_IJS8_S8_S9_EEENS6_IJNS7_ILi1EEESH_SH_EEESB_SD_Li128ELb1ELb1ELb0ELb0EEENS1_19SingleTileSchedulerILb1ELb0ELb1ELi128EEEEEEEEEvNT_6ParamsE --------------------------
	.section	.nv.constant0._ZN7cutlass13device_kernelIN5flash19enable_sm80_to_sm89INS1_16FlashAttnFwdSm80INS1_25CollectiveMainloopFwdSm80ILi4ELi1ELb0EN4cute5tupleIJNS5_1CILi128EEENS7_ILi48EEES8_EEELi128ENS_6half_tEfNS_4arch4Sm80ELb0ELb1ELb0ELb1ELb0ELb1ELb1ELb0EEENS1_21CollectiveEpilogueFwdINS6_IJS8_S8_S9_EEENS6_IJNS7_ILi1EEESH_SH_EEESB_SD_Li128ELb1ELb1ELb0ELb0EEENS1_19SingleTileSchedulerILb1ELb0ELb1ELi128EEEEEEEEEvNT_6ParamsE,"a",@progbits
	.sectionflags	@""
	.align	4
.nv.constant0._ZN7cutlass13device_kernelIN5flash19enable_sm80_to_sm89INS1_16FlashAttnFwdSm80INS1_25CollectiveMainloopFwdSm80ILi4ELi1ELb0EN4cute5tupleIJNS5_1CILi128EEENS7_ILi48EEES8_EEELi128ENS_6half_tEfNS_4arch4Sm80ELb0ELb1ELb0ELb1ELb0ELb1ELb1ELb0EEENS1_21CollectiveEpilogueFwdINS6_IJS8_S8_S9_EEENS6_IJNS7_ILi1EEESH_SH_EEESB_SD_Li128ELb1ELb1ELb0ELb0EEENS1_19SingleTileSchedulerILb1ELb0ELb1ELi128EEEEEEEEEvNT_6ParamsE:
	.zero		1944


//--------------------- .nv.constant0._ZN7cutlass13device_kernelIN5flash19enable_sm80_to_sm89INS1_16FlashAttnFwdSm80INS1_25CollectiveMainloopFwdSm80ILi4ELi1ELb0EN4cute5tupleIJNS5_1CILi128EEENS7_ILi64EEES8_EEELi128ENS_6half_tEfNS_4arch4Sm80ELb1ELb0ELb0ELb0ELb0ELb0ELb1ELb0EEENS1_21CollectiveEpilogueFwdINS6_IJS8_S8_S9_EEENS6_IJNS7_ILi1EEESH_SH_EEESB_SD_Li128ELb0ELb1ELb0ELb0EEENS1_30DynamicPersistentTileSchedulerILi128ELi128ELb0ELb1ELb0EEEEEEEEEvNT_6ParamsE --------------------------
	.section	.nv.constant0._ZN7cutlass13device_kernelIN5flash19enable_sm80_to_sm89INS1_16FlashAttnFwdSm80INS1_25CollectiveMainloopFwdSm80ILi4ELi1ELb0EN4cute5tupleIJNS5_1CILi128EEENS7_ILi64EEES8_EEELi128ENS_6half_tEfNS_4arch4Sm80ELb1ELb0ELb0ELb0ELb0ELb0ELb1ELb0EEENS1_21CollectiveEpilogueFwdINS6_IJS8_S8_S9_EEENS6_IJNS7_ILi1EEESH_SH_EEESB_SD_Li128ELb0ELb1ELb0ELb0EEENS1_30DynamicPersistentTileSchedulerILi128ELi128ELb0ELb1ELb0EEEEEEEEEvNT_6ParamsE,"a",@progbits
	.sectionflags	@""
	.align	4
.nv.constant0._ZN7cutlass13device_kernelIN5flash19enable_sm80_to_sm89INS1_16FlashAttnFwdSm80INS1_25CollectiveMainloopFwdSm80ILi4ELi1ELb0EN4cute5tupleIJNS5_1CILi128EEENS7_ILi64EEES8_EEELi128ENS_6half_tEfNS_4arch4Sm80ELb1ELb0ELb0ELb0ELb0ELb0ELb1ELb0EEENS1_21CollectiveEpilogueFwdINS6_IJS8_S8_S9_EEENS6_IJNS7_ILi1EEESH_SH_EEESB_SD_Li128ELb0ELb1ELb0ELb0EEENS1_30DynamicPersistentTileSchedulerILi128ELi128ELb0ELb1ELb0EEEEEEEEEvNT_6ParamsE:
	.zero		1960


//--------------------- .nv.constant0._ZN7cutlass13device_kernelIN5flash19enable_sm80_to_sm89INS1_16FlashAttnFwdSm80INS1_25CollectiveMainloopFwdSm80ILi4ELi1ELb0EN4cute5tupleIJNS5_1CILi128EEENS7_ILi64EEES8_EEELi128ENS_6half_tEfNS_4arch4Sm80ELb1ELb0ELb0ELb1ELb0ELb0ELb1ELb0EEENS1_21CollectiveEpilogueFwdINS6_IJS8_S8_S9_EEENS6_IJNS7_ILi1EEESH_SH_EEESB_SD_Li128ELb1ELb1ELb0ELb0EEENS1_19SingleTileSchedulerILb1ELb0ELb1ELi128EEEEEEEEEvNT_6ParamsE --------------------------
	.section	.nv.constant0._ZN7cutlass13device_kernelIN5flash19enable_sm80_to_sm89INS1_16FlashAttnFwdSm80INS1_25CollectiveMainloopFwdSm80ILi4ELi1ELb0EN4cute5tupleIJNS5_1CILi128EEENS7_ILi64EEES8_EEELi128ENS_6half_tEfNS_4arch4Sm80ELb1ELb0ELb0ELb1ELb0ELb0ELb1ELb0EEENS1_21CollectiveEpilogueFwdINS6_IJS8_S8_S9_EEENS6_IJNS7_ILi1EEESH_SH_EEESB_SD_Li128ELb1ELb1ELb0ELb0EEENS1_19SingleTileSchedulerILb1ELb0ELb1ELi128EEEEEEEEEvNT_6ParamsE,"a",@progbits
	.sectionflags	@""
	.align	4
.nv.constant0._ZN7cutlass13device_kernelIN5flash19enable_sm80_to_sm89INS1_16FlashAttnFwdSm80INS1_25CollectiveMainloopFwdSm80ILi4ELi1ELb0EN4cute5tupleIJNS5_1CILi128EEENS7_ILi64EEES8_EEELi128ENS_6half_tEfNS_4arch4Sm80ELb1ELb0ELb0ELb1ELb0ELb0ELb1ELb0EEENS1_21CollectiveEpilogueFwdINS6_IJS8_S8_S9_EEENS6_IJNS7_ILi1EEESH_SH_EEESB_SD_Li128ELb1ELb1ELb0ELb0EEENS1_19SingleTileSchedulerILb1ELb0ELb1ELi128EEEEEEEEEvNT_6ParamsE:
	.zero		1944


//--------------------- .nv.constant0._ZN7cutlass13device_kernelIN5flash19enable_sm80_to_sm89INS1_16FlashAttnFwdSm80INS1_25CollectiveMainloopFwdSm80ILi4ELi1ELb0EN4cute5tupleIJNS5_1CILi128EEENS7_ILi64EEES8_EEELi128ENS_6half_tEfNS_4arch4Sm80ELb1ELb0ELb0ELb1ELb0ELb1ELb1ELb0EEENS1_21CollectiveEpilogueFwdINS6_IJS8_S8_S9_EEENS6_IJNS7_ILi1EEESH_SH_EEESB_SD_Li128ELb1ELb1ELb0ELb0EEENS1_19SingleTileSchedulerILb1ELb0ELb1ELi128EEEEEEEEEvNT_6ParamsE --------------------------
	.section	.nv.constant0._ZN7cutlass13device_kernelIN5flash19enable_sm80_to_sm89INS1_16FlashAttnFwdSm80INS1_25CollectiveMainloopFwdSm80ILi4ELi1ELb0EN4cute5tupleIJNS5_1CILi128EEENS7_ILi64EEES8_EEELi128ENS_6half_tEfNS_4arch4Sm80ELb1ELb0ELb0ELb1ELb0ELb1ELb1ELb0EEENS1_21CollectiveEpilogueFwdINS6_IJS8_S8_S9_EEENS6_IJNS7_ILi1EEESH_SH_EEESB_SD_Li128ELb1ELb1ELb0ELb0EEENS1_19SingleTileSchedulerILb1ELb0ELb1ELi128EEEEEEEEEvNT_6ParamsE,"a",@progbits
	.sectionflags	@""
	.align	4
.nv.constant0._ZN7cutlass13device_kernelIN5flash19enable_sm80_to_sm89INS1_16FlashAttnFwdSm80INS1_25CollectiveMainloopFwdSm80ILi4ELi1ELb0EN4cute5tupleIJNS5_1CILi128EEENS7_ILi64EEES8_EEELi128ENS_6half_tEfNS_4arch4Sm80ELb1ELb0ELb0ELb1ELb0ELb1ELb1ELb0EEENS1_21CollectiveEpilogueFwdINS6_IJS8_S8_S9_EEENS6_IJNS7_ILi1EEESH_SH_EEESB_SD_Li128ELb1ELb1ELb0ELb0EEENS1_19SingleTileSchedulerILb1ELb0ELb1ELi128EEEEEEEEEvNT_6ParamsE:
	.zero		1944


//--------------------- SYMBOLS --------------------------

	.type		.nv.reservedSmem.offset0,@object
	.size		.nv.reservedSmem.offset0,0x4
